	.target	sm_90a

	.elftype	@"ET_EXEC"


//--------------------- .note.nv.tkinfo           --------------------------
	.section	.note.nv.tkinfo,"",@"SHT_NOTE"
	.sectionflags	@"SHF_NOTE_NV_TKINFO"
	.tkinfo
        /*0018*/ 	.word	0x00000002
        /*0030*/ 	.string	""
        /*0030*/ 	.string	"ptxas"
        /*0030*/ 	.string	"Cuda compilation tools, release 13.0, V13.0.88"
        /*0030*/ 	.string	"Build cuda_13.0.r13.0/compiler.36424714_0"
        /*0030*/ 	.string	"-v  -suppress-debug-info  -lineinfo  -arch sm_90a "



//--------------------- .note.nv.cuinfo           --------------------------
	.section	.note.nv.cuinfo,"",@"SHT_NOTE"
	.sectionflags	@"SHF_NOTE_NV_CUINFO"
        /*0018*/ 	.short	0x0002
        /*001a*/ 	.short	0x005a
        /*001c*/ 	.short	0x0082
	.zero		2


//--------------------- .nv.info                  --------------------------
	.section	.nv.info,"",@"SHT_CUDA_INFO"
	.align	4


	//----- nvinfo : EIATTR_REGCOUNT
	.align		4
        /*0000*/ 	.byte	0x04, 0x2f
        /*0002*/ 	.short	(.L_1 - .L_0)
	.align		4
.L_0:
        /*0004*/ 	.word	index@(matmul_kernel)
        /*0008*/ 	.word	0x000000de


	//----- nvinfo : EIATTR_FRAME_SIZE
	.align		4
.L_1:
        /*000c*/ 	.byte	0x04, 0x11
        /*000e*/ 	.short	(.L_3 - .L_2)
	.align		4
.L_2:
        /*0010*/ 	.word	index@(matmul_kernel)
        /*0014*/ 	.word	0x00000000


	//----- nvinfo : EIATTR_MIN_STACK_SIZE
	.align		4
.L_3:
        /*0018*/ 	.byte	0x04, 0x12
        /*001a*/ 	.short	(.L_5 - .L_4)
	.align		4
.L_4:
        /*001c*/ 	.word	index@(matmul_kernel)
        /*0020*/ 	.word	0x00000000
.L_5:


//--------------------- .nv.compat                --------------------------
	.section	.nv.compat,"",@"SHT_CUDA_COMPAT_INFO"
	.align	4
        /*0000*/ 	.byte	0x02, 0x09, 0x01, 0x00, 0x02, 0x02, 0x04, 0x00, 0x02, 0x05, 0x05, 0x00, 0x03, 0x07, 0x01, 0x01
        /*0010*/ 	.byte	0x02, 0x03, 0x00, 0x00, 0x02, 0x06, 0x01, 0x00, 0x04, 0x0b, 0x08, 0x00, 0x00, 0x00, 0x00, 0x00
        /*0020*/ 	.byte	0x00, 0x00, 0x00, 0x00


//--------------------- .nv.info.matmul_kernel    --------------------------
	.section	.nv.info.matmul_kernel,"",@"SHT_CUDA_INFO"
	.sectionflags	@""
	.align	4


	//----- nvinfo : EIATTR_CUDA_API_VERSION
	.align		4
        /*0000*/ 	.byte	0x04, 0x37
        /*0002*/ 	.short	(.L_7 - .L_6)
.L_6:
        /*0004*/ 	.word	0x00000082


	//----- nvinfo : EIATTR_KPARAM_INFO
	.align		4
.L_7:
        /*0008*/ 	.byte	0x04, 0x17
        /*000a*/ 	.short	(.L_9 - .L_8)
.L_8:
        /*000c*/ 	.word	0x00000000
        /*0010*/ 	.short	0x000d
        /*0012*/ 	.short	0x0048
        /*0014*/ 	.byte	0x00, 0xf4, 0x21, 0x00


	//----- nvinfo : EIATTR_KPARAM_INFO
	.align		4
.L_9:
        /*0018*/ 	.byte	0x04, 0x17
        /*001a*/ 	.short	(.L_11 - .L_10)
.L_10:
        /*001c*/ 	.word	0x00000000
        /*0020*/ 	.short	0x000c
        /*0022*/ 	.short	0x0040
        /*0024*/ 	.byte	0x00, 0xf4, 0x21, 0x00


	//----- nvinfo : EIATTR_KPARAM_INFO
	.align		4
.L_11:
        /*0028*/ 	.byte	0x04, 0x17
        /*002a*/ 	.short	(.L_13 - .L_12)
.L_12:
        /*002c*/ 	.word	0x00000000
        /*0030*/ 	.short	0x000b
        /*0032*/ 	.short	0x0038
        /*0034*/ 	.byte	0x00, 0xf0, 0x11, 0x00


	//----- nvinfo : EIATTR_KPARAM_INFO
	.align		4
.L_13:
        /*0038*/ 	.byte	0x04, 0x17
        /*003a*/ 	.short	(.L_15 - .L_14)
.L_14:
        /*003c*/ 	.word	0x00000000
        /*0040*/ 	.short	0x000a
        /*0042*/ 	.short	0x0034
        /*0044*/ 	.byte	0x00, 0xf0, 0x11, 0x00


	//----- nvinfo : EIATTR_KPARAM_INFO
	.align		4
.L_15:
        /*0048*/ 	.byte	0x04, 0x17
        /*004a*/ 	.short	(.L_17 - .L_16)
.L_16:
        /*004c*/ 	.word	0x00000000
        /*0050*/ 	.short	0x0009
        /*0052*/ 	.short	0x0030
        /*0054*/ 	.byte	0x00, 0xf0, 0x11, 0x00


	//----- nvinfo : EIATTR_KPARAM_INFO
	.align		4
.L_17:
        /*0058*/ 	.byte	0x04, 0x17
        /*005a*/ 	.short	(.L_19 - .L_18)
.L_18:
        /*005c*/ 	.word	0x00000000
        /*0060*/ 	.short	0x0008
        /*0062*/ 	.short	0x002c
        /*0064*/ 	.byte	0x00, 0xf0, 0x11, 0x00


	//----- nvinfo : EIATTR_KPARAM_INFO
	.align		4
.L_19:
        /*0068*/ 	.byte	0x04, 0x17
        /*006a*/ 	.short	(.L_21 - .L_20)
.L_20:
        /*006c*/ 	.word	0x00000000
        /*0070*/ 	.short	0x0007
        /*0072*/ 	.short	0x0028
        /*0074*/ 	.byte	0x00, 0xf0, 0x11, 0x00


	//----- nvinfo : EIATTR_KPARAM_INFO
	.align		4
.L_21:
        /*0078*/ 	.byte	0x04, 0x17
        /*007a*/ 	.short	(.L_23 - .L_22)
.L_22:
        /*007c*/ 	.word	0x00000000
        /*0080*/ 	.short	0x0006
        /*0082*/ 	.short	0x0024
        /*0084*/ 	.byte	0x00, 0xf0, 0x11, 0x00


	//----- nvinfo : EIATTR_KPARAM_INFO
	.align		4
.L_23:
        /*0088*/ 	.byte	0x04, 0x17
        /*008a*/ 	.short	(.L_25 - .L_24)
.L_24:
        /*008c*/ 	.word	0x00000000
        /*0090*/ 	.short	0x0005
        /*0092*/ 	.short	0x0020
        /*0094*/ 	.byte	0x00, 0xf0, 0x11, 0x00


	//----- nvinfo : EIATTR_KPARAM_INFO
	.align		4
.L_25:
        /*0098*/ 	.byte	0x04, 0x17
        /*009a*/ 	.short	(.L_27 - .L_26)
.L_26:
        /*009c*/ 	.word	0x00000000
        /*00a0*/ 	.short	0x0004
        /*00a2*/ 	.short	0x001c
        /*00a4*/ 	.byte	0x00, 0xf0, 0x11, 0x00


	//----- nvinfo : EIATTR_KPARAM_INFO
	.align		4
.L_27:
        /*00a8*/ 	.byte	0x04, 0x17
        /*00aa*/ 	.short	(.L_29 - .L_28)
.L_28:
        /*00ac*/ 	.word	0x00000000
        /*00b0*/ 	.short	0x0003
        /*00b2*/ 	.short	0x0018
        /*00b4*/ 	.byte	0x00, 0xf0, 0x11, 0x00


	//----- nvinfo : EIATTR_KPARAM_INFO
	.align		4
.L_29:
        /*00b8*/ 	.byte	0x04, 0x17
        /*00ba*/ 	.short	(.L_31 - .L_30)
.L_30:
        /*00bc*/ 	.word	0x00000000
        /*00c0*/ 	.short	0x0002
        /*00c2*/ 	.short	0x0010
        /*00c4*/ 	.byte	0x00, 0xf4, 0x21, 0x00


	//----- nvinfo : EIATTR_KPARAM_INFO
	.align		4
.L_31:
        /*00c8*/ 	.byte	0x04, 0x17
        /*00ca*/ 	.short	(.L_33 - .L_32)
.L_32:
        /*00cc*/ 	.word	0x00000000
        /*00d0*/ 	.short	0x0001
        /*00d2*/ 	.short	0x0008
        /*00d4*/ 	.byte	0x00, 0xf4, 0x21, 0x00


	//----- nvinfo : EIATTR_KPARAM_INFO
	.align		4
.L_33:
        /*00d8*/ 	.byte	0x04, 0x17
        /*00da*/ 	.short	(.L_35 - .L_34)
.L_34:
        /*00dc*/ 	.word	0x00000000
        /*00e0*/ 	.short	0x0000
        /*00e2*/ 	.short	0x0000
        /*00e4*/ 	.byte	0x00, 0xf4, 0x21, 0x00


	//----- nvinfo : EIATTR_SPARSE_MMA_MASK
	.align		4
.L_35:
        /*00e8*/ 	.byte	0x03, 0x50
        /*00ea*/ 	.short	0x0000


	//----- nvinfo : EIATTR_MAXREG_COUNT
	.align		4
        /*00ec*/ 	.byte	0x03, 0x1b
        /*00ee*/ 	.short	0x00ff


	//----- nvinfo : EIATTR_NUM_BARRIERS
	.align		4
        /*00f0*/ 	.byte	0x02, 0x4c
        /*00f2*/ 	.byte	0x01
	.zero		1


	//----- nvinfo : EIATTR_MERCURY_ISA_VERSION
	.align		4
        /*00f4*/ 	.byte	0x03, 0x5f
        /*00f6*/ 	.short	0x0101


	//----- nvinfo : EIATTR_EXIT_INSTR_OFFSETS
	.align		4
        /*00f8*/ 	.byte	0x04, 0x1c
        /*00fa*/ 	.short	(.L_37 - .L_36)


	//   ....[0]....
.L_36:
        /*00fc*/ 	.word	0x000042b0


	//   ....[1]....
        /*0100*/ 	.word	0x000042e0


	//----- nvinfo : EIATTR_REQNTID
	.align		4
.L_37:
        /*0104*/ 	.byte	0x04, 0x10
        /*0106*/ 	.short	(.L_39 - .L_38)
.L_38:
        /*0108*/ 	.word	0x00000100
        /*010c*/ 	.word	0x00000001
        /*0110*/ 	.word	0x00000001


	//----- nvinfo : EIATTR_CBANK_PARAM_SIZE
	.align		4
.L_39:
        /*0114*/ 	.byte	0x03, 0x19
        /*0116*/ 	.short	0x0050


	//----- nvinfo : EIATTR_PARAM_CBANK
	.align		4
        /*0118*/ 	.byte	0x04, 0x0a
        /*011a*/ 	.short	(.L_41 - .L_40)
	.align		4
.L_40:
        /*011c*/ 	.word	index@(.nv.constant0.matmul_kernel)
        /*0120*/ 	.short	0x0210
        /*0122*/ 	.short	0x0050


	//----- nvinfo : EIATTR_SW_WAR
	.align		4
.L_41:
        /*0124*/ 	.byte	0x04, 0x36
        /*0126*/ 	.short	(.L_43 - .L_42)
.L_42:
        /*0128*/ 	.word	0x00000008
.L_43:


//--------------------- .nv.callgraph             --------------------------
	.section	.nv.callgraph,"",@"SHT_CUDA_CALLGRAPH"
	.align	4
	.sectionentsize	8
	.align		4
        /*0000*/ 	.word	0x00000000
	.align		4
        /*0004*/ 	.word	0xffffffff
	.align		4
        /*0008*/ 	.word	0x00000000
	.align		4
        /*000c*/ 	.word	0xfffffffe
	.align		4
        /*0010*/ 	.word	0x00000000
	.align		4
        /*0014*/ 	.word	0xfffffffd
	.align		4
        /*0018*/ 	.word	0x00000000
	.align		4
        /*001c*/ 	.word	0xfffffffc


//--------------------- .text.matmul_kernel       --------------------------
	.section	.text.matmul_kernel,"ax",@progbits
	.align	128
        .global         matmul_kernel
        .type           matmul_kernel,@function
        .size           matmul_kernel,(.L_x_3 - matmul_kernel)
        .other          matmul_kernel,@"STO_CUDA_ENTRY STV_DEFAULT"
matmul_kernel:
.text.matmul_kernel:
[----:B------:R-:W-:Y:S08]  /*0000*/  LDC R1, c[0x0][0x28] ;  /* 0x00000a00ff017b82 */ /* 0x000ff00000000800 */
[----:B------:R-:W0:Y:S01]  /*0010*/  LDC.64 R22, c[0x0][0x228] ;  /* 0x00008a00ff167b82 */ /* 0x000e220000000a00 */
[----:B------:R-:W1:Y:S01]  /*0020*/  S2R R5, SR_CTAID.X ;  /* 0x0000000000057919 */ /* 0x000e620000002500 */
[----:B------:R-:W-:Y:S01]  /*0030*/  UMOV UR4, 0x400 ;  /* 0x0000040000047882 */ /* 0x000fe20000000000 */
[----:B------:R-:W-:Y:S01]  /*0040*/  ULDC.64 UR18, c[0x0][0x208] ;  /* 0x0000820000127ab9 */ /* 0x000fe20000000a00 */
[----:B------:R-:W-:Y:S01]  /*0050*/  CS2R R24, SRZ ;  /* 0x0000000000187805 */ /* 0x000fe2000001ff00 */
[----:B------:R-:W2:Y:S01]  /*0060*/  S2R R76, SR_TID.X ;  /* 0x00000000004c7919 */ /* 0x000ea20000002100 */
[----:B------:R-:W-:-:S02]  /*0070*/  CS2R R26, SRZ ;  /* 0x00000000001a7805 */ /* 0x000fc4000001ff00 */
[----:B------:R-:W-:Y:S01]  /*0080*/  CS2R R32, SRZ ;  /* 0x0000000000207805 */ /* 0x000fe2000001ff00 */
[----:B------:R-:W3:Y:S01]  /*0090*/  LDC R84, c[0x0][0x230] ;  /* 0x00008c00ff547b82 */ /* 0x000ee20000000800 */
[----:B------:R-:W-:Y:S02]  /*00a0*/  CS2R R34, SRZ ;  /* 0x0000000000227805 */ /* 0x000fe4000001ff00 */
[----:B------:R-:W-:Y:S02]  /*00b0*/  CS2R R40, SRZ ;  /* 0x0000000000287805 */ /* 0x000fe4000001ff00 */
[----:B------:R-:W-:Y:S02]  /*00c0*/  CS2R R42, SRZ ;  /* 0x00000000002a7805 */ /* 0x000fe4000001ff00 */
[----:B------:R-:W-:Y:S02]  /*00d0*/  CS2R R48, SRZ ;  /* 0x0000000000307805 */ /* 0x000fe4000001ff00 */
[----:B------:R-:W-:Y:S01]  /*00e0*/  CS2R R50, SRZ ;  /* 0x0000000000327805 */ /* 0x000fe2000001ff00 */
[----:B------:R-:W4:Y:S01]  /*00f0*/  S2UR UR16, SR_CgaCtaId ;  /* 0x00000000001079c3 */ /* 0x000f220000008800 */
[----:B0-----:R-:W-:-:S05]  /*0100*/  VIADD R0, R23, 0x3f ;  /* 0x0000003f17007836 */ /* 0x001fca0000000000 */
[----:B------:R-:W-:Y:S01]  /*0110*/  SHF.R.S32.HI R3, RZ, 0x1f, R0 ;  /* 0x0000001fff037819 */ /* 0x000fe20000011400 */
[----:B---3--:R-:W-:-:S03]  /*0120*/  VIADD R84, R84, 0x3f ;  /* 0x0000003f54547836 */ /* 0x008fc60000000000 */
[----:B------:R-:W-:Y:S02]  /*0130*/  LEA.HI R3, R3, R0, RZ, 0x6 ;  /* 0x0000000003037211 */ /* 0x000fe400078f30ff */
[----:B-1----:R-:W-:Y:S02]  /*0140*/  IABS R8, R5 ;  /* 0x0000000500087213 */ /* 0x002fe40000000000 */
[----:B------:R-:W-:Y:S02]  /*0150*/  SHF.R.S32.HI R3, RZ, 0x6, R3 ;  /* 0x00000006ff037819 */ /* 0x000fe40000011403 */
[C---:B--2---:R-:W-:Y:S01]  /*0160*/  LOP3.LUT R77, R76.reuse, 0x7f, RZ, 0xc0, !PT ;  /* 0x0000007f4c4d7812 */ /* 0x044fe200078ec0ff */
[----:B----4-:R-:W-:Y:S01]  /*0170*/  ULEA UR16, UR16, UR4, 0x18 ;  /* 0x0000000410107291 */ /* 0x010fe2000f8ec03f */
[----:B------:R-:W-:Y:S01]  /*0180*/  SHF.R.U32.HI R79, RZ, 0x7, R76 ;  /* 0x00000007ff4f7819 */ /* 0x000fe2000001164c */
[----:B------:R-:W-:Y:S01]  /*0190*/  IMAD.SHL.U32 R4, R3, 0x8, RZ ;  /* 0x0000000803047824 */ /* 0x000fe200078e00ff */
[----:B------:R-:W-:-:S02]  /*01a0*/  LOP3.LUT R78, R76, 0xff, RZ, 0xc0, !PT ;  /* 0x000000ff4c4e7812 */ /* 0x000fc400078ec0ff */
[----:B------:R-:W-:Y:S02]  /*01b0*/  SGXT.U32 R79, R79, 0x1 ;  /* 0x000000014f4f781a */ /* 0x000fe40000000000 */
[-C--:B------:R-:W-:Y:S02]  /*01c0*/  IABS R7, R4.reuse ;  /* 0x0000000400077213 */ /* 0x080fe40000000000 */
[----:B------:R-:W-:Y:S02]  /*01d0*/  IABS R10, R4 ;  /* 0x00000004000a7213 */ /* 0x000fe40000000000 */
[----:B------:R-:W0:Y:S08]  /*01e0*/  I2F.RP R0, R7 ;  /* 0x0000000700007306 */ /* 0x000e300000209400 */
[----:B0-----:R-:W0:Y:S02]  /*01f0*/  MUFU.RCP R0, R0 ;  /* 0x0000000000007308 */ /* 0x001e240000001000 */
[----:B0-----:R-:W-:-:S02]  /*0200*/  VIADD R2, R0, 0xffffffe ;  /* 0x0ffffffe00027836 */ /* 0x001fc40000000000 */
[----:B------:R-:W-:-:S04]  /*0210*/  IMAD.MOV R0, RZ, RZ, -R10 ;  /* 0x000000ffff007224 */ /* 0x000fc800078e0a0a */
[----:B------:R0:W1:Y:S02]  /*0220*/  F2I.FTZ.U32.TRUNC.NTZ R3, R2 ;  /* 0x0000000200037305 */ /* 0x000064000021f000 */
[----:B0-----:R-:W-:Y:S02]  /*0230*/  IMAD.MOV.U32 R2, RZ, RZ, RZ ;  /* 0x000000ffff027224 */ /* 0x001fe400078e00ff */
[----:B-1----:R-:W-:-:S04]  /*0240*/  IMAD.MOV R6, RZ, RZ, -R3 ;  /* 0x000000ffff067224 */ /* 0x002fc800078e0a03 */
[----:B------:R-:W-:Y:S02]  /*0250*/  IMAD R9, R6, R7, RZ ;  /* 0x0000000706097224 */ /* 0x000fe400078e02ff */
[----:B------:R-:W-:Y:S02]  /*0260*/  IMAD.MOV.U32 R6, RZ, RZ, R8 ;  /* 0x000000ffff067224 */ /* 0x000fe400078e0008 */
[----:B------:R-:W-:-:S06]  /*0270*/  IMAD.HI.U32 R3, R3, R9, R2 ;  /* 0x0000000903037227 */ /* 0x000fcc00078e0002 */
[----:B------:R-:W-:-:S04]  /*0280*/  IMAD.HI.U32 R3, R3, R6, RZ ;  /* 0x0000000603037227 */ /* 0x000fc800078e00ff */
[----:B------:R-:W-:-:S05]  /*0290*/  IMAD R0, R3, R0, R6 ;  /* 0x0000000003007224 */ /* 0x000fca00078e0206 */
[----:B------:R-:W-:-:S13]  /*02a0*/  ISETP.GT.U32.AND P1, PT, R7, R0, PT ;  /* 0x000000000700720c */ /* 0x000fda0003f24070 */
[----:B------:R-:W-:Y:S02]  /*02b0*/  @!P1 IMAD.IADD R0, R0, 0x1, -R7 ;  /* 0x0000000100009824 */ /* 0x000fe400078e0a07 */
[----:B------:R-:W-:Y:S01]  /*02c0*/  @!P1 VIADD R3, R3, 0x1 ;  /* 0x0000000103039836 */ /* 0x000fe20000000000 */
[----:B------:R-:W-:Y:S02]  /*02d0*/  ISETP.NE.AND P1, PT, R4, RZ, PT ;  /* 0x000000ff0400720c */ /* 0x000fe40003f25270 */
[----:B------:R-:W-:Y:S02]  /*02e0*/  ISETP.GE.U32.AND P0, PT, R0, R7, PT ;  /* 0x000000070000720c */ /* 0x000fe40003f06070 */
[----:B------:R-:W-:-:S04]  /*02f0*/  LOP3.LUT R0, R5, R4, RZ, 0x3c, !PT ;  /* 0x0000000405007212 */ /* 0x000fc800078e3cff */
[----:B------:R-:W-:Y:S01]  /*0300*/  ISETP.GE.AND P2, PT, R0, RZ, PT ;  /* 0x000000ff0000720c */ /* 0x000fe20003f46270 */
[----:B------:R-:W-:-:S06]  /*0310*/  VIADD R0, R22, 0x7f ;  /* 0x0000007f16007836 */ /* 0x000fcc0000000000 */
[----:B------:R-:W-:-:S04]  /*0320*/  @P0 VIADD R3, R3, 0x1 ;  /* 0x0000000103030836 */ /* 0x000fc80000000000 */
[----:B------:R-:W-:Y:S01]  /*0330*/  IMAD.MOV.U32 R2, RZ, RZ, R3 ;  /* 0x000000ffff027224 */ /* 0x000fe200078e0003 */
[----:B------:R-:W-:-:S03]  /*0340*/  SHF.R.S32.HI R3, RZ, 0x1f, R0 ;  /* 0x0000001fff037819 */ /* 0x000fc60000011400 */
[----:B------:R-:W-:Y:S01]  /*0350*/  @!P2 IMAD.MOV R2, RZ, RZ, -R2 ;  /* 0x000000ffff02a224 */ /* 0x000fe200078e0a02 */
[----:B------:R-:W-:Y:S02]  /*0360*/  @!P1 LOP3.LUT R2, RZ, R4, RZ, 0x33, !PT ;  /* 0x00000004ff029212 */ /* 0x000fe400078e33ff */
[----:B------:R-:W-:-:S03]  /*0370*/  LEA.HI R3, R3, R0, RZ, 0x7 ;  /* 0x0000000003037211 */ /* 0x000fc600078f38ff */
[----:B------:R-:W-:Y:S02]  /*0380*/  IMAD.SHL.U32 R6, R2, 0x8, RZ ;  /* 0x0000000802067824 */ /* 0x000fe400078e00ff */
[----:B------:R-:W-:-:S03]  /*0390*/  IMAD.MOV R2, RZ, RZ, -R2 ;  /* 0x000000ffff027224 */ /* 0x000fc600078e0a02 */
[----:B------:R-:W-:Y:S01]  /*03a0*/  LEA.HI.SX32 R3, R3, -R6, 0x19 ;  /* 0x8000000603037211 */ /* 0x000fe200078fcaff */
[----:B------:R-:W-:-:S03]  /*03b0*/  IMAD R4, R4, R2, R5 ;  /* 0x0000000204047224 */ /* 0x000fc600078e0205 */
[----:B------:R-:W-:Y:S02]  /*03c0*/  VIMNMX R11, R3, 0x8, PT ;  /* 0x00000008030b7848 */ /* 0x000fe40003fe0100 */
[----:B------:R-:W-:Y:S02]  /*03d0*/  IABS R9, R4 ;  /* 0x0000000400097213 */ /* 0x000fe40000000000 */
[----:B------:R-:W-:-:S04]  /*03e0*/  IABS R7, R11 ;  /* 0x0000000b00077213 */ /* 0x000fc80000000000 */
[----:B------:R-:W0:Y:S08]  /*03f0*/  I2F.RP R0, R7 ;  /* 0x0000000700007306 */ /* 0x000e300000209400 */
[----:B0-----:R-:W0:Y:S02]  /*0400*/  MUFU.RCP R0, R0 ;  /* 0x0000000000007308 */ /* 0x001e240000001000 */
[----:B0-----:R-:W-:-:S06]  /*0410*/  VIADD R3, R0, 0xffffffe ;  /* 0x0ffffffe00037836 */ /* 0x001fcc0000000000 */
[----:B------:R-:W0:Y:S02]  /*0420*/  F2I.FTZ.U32.TRUNC.NTZ R3, R3 ;  /* 0x0000000300037305 */ /* 0x000e24000021f000 */
[----:B0-----:R-:W-:-:S04]  /*0430*/  IMAD.MOV R8, RZ, RZ, -R3 ;  /* 0x000000ffff087224 */ /* 0x001fc800078e0a03 */
[----:B------:R-:W-:Y:S01]  /*0440*/  IMAD.MOV.U32 R2, RZ, RZ, R8 ;  /* 0x000000ffff027224 */ /* 0x000fe200078e0008 */
[----:B------:R-:W-:-:S03]  /*0450*/  IABS R8, R11 ;  /* 0x0000000b00087213 */ /* 0x000fc60000000000 */
[----:B------:R-:W-:Y:S02]  /*0460*/  IMAD R5, R2, R7, RZ ;  /* 0x0000000702057224 */ /* 0x000fe400078e02ff */
[----:B------:R-:W-:Y:S02]  /*0470*/  IMAD.MOV.U32 R2, RZ, RZ, RZ ;  /* 0x000000ffff027224 */ /* 0x000fe400078e00ff */
[----:B------:R-:W-:Y:S02]  /*0480*/  IMAD.MOV R0, RZ, RZ, -R8 ;  /* 0x000000ffff007224 */ /* 0x000fe400078e0a08 */
        /* <DEDUP_REMOVED lines=9> */
[----:B------:R-:W-:-:S07]  /*0520*/  ISETP.GE.AND P2, PT, R0, RZ, PT ;  /* 0x000000ff0000720c */ /* 0x000fce0003f46270 */
[----:B------:R-:W-:Y:S01]  /*0530*/  @P0 VIADD R2, R2, 0x1 ;  /* 0x0000000102020836 */ /* 0x000fe20000000000 */
[----:B------:R-:W-:-:S05]  /*0540*/  ISETP.GE.AND P0, PT, R84, 0x40, PT ;  /* 0x000000405400780c */ /* 0x000fca0003f06270 */
[----:B------:R-:W-:Y:S01]  /*0550*/  @!P2 IMAD.MOV R2, RZ, RZ, -R2 ;  /* 0x000000ffff02a224 */ /* 0x000fe200078e0a02 */
[----:B------:R-:W-:-:S05]  /*0560*/  @!P1 LOP3.LUT R2, RZ, R11, RZ, 0x33, !PT ;  /* 0x0000000bff029212 */ /* 0x000fca00078e33ff */
[----:B------:R-:W-:Y:S02]  /*0570*/  IMAD.MOV R0, RZ, RZ, -R2 ;  /* 0x000000ffff007224 */ /* 0x000fe400078e0a02 */
[----:B------:R-:W-:Y:S02]  /*0580*/  IMAD.SHL.U32 R80, R2, 0x40, RZ ;  /* 0x0000004002507824 */ /* 0x000fe400078e00ff */
[----:B------:R-:W-:-:S04]  /*0590*/  IMAD R0, R11, R0, R4 ;  /* 0x000000000b007224 */ /* 0x000fc800078e0204 */
[----:B------:R-:W-:-:S04]  /*05a0*/  IMAD.IADD R0, R6, 0x1, R0 ;  /* 0x0000000106007824 */ /* 0x000fc800078e0200 */
[----:B------:R-:W-:Y:S01]  /*05b0*/  IMAD R77, R0, 0x80, R77 ;  /* 0x00000080004d7824 */ /* 0x000fe200078e024d */
[----:B------:R-:W-:Y:S06]  /*05c0*/  @!P0 BRA `(.L_x_0) ;  /* 0x0000002c007c8947 */ /* 0x000fec0003800000 */
[----:B------:R-:W-:Y:S01]  /*05d0*/  IABS R16, R22 ;  /* 0x0000001600107213 */ /* 0x000fe20000000000 */
[----:B------:R-:W-:Y:S01]  /*05e0*/  IMAD.SHL.U32 R82, R78, 0x2, RZ ;  /* 0x000000024e527824 */ /* 0x000fe200078e00ff */
[----:B------:R-:W-:Y:S01]  /*05f0*/  IABS R19, R23 ;  /* 0x0000001700137213 */ /* 0x000fe20000000000 */
[----:B------:R-:W-:Y:S01]  /*0600*/  ULDC UR4, c[0x0][0x234] ;  /* 0x00008d0000047ab9 */ /* 0x000fe20000000800 */
[----:B------:R-:W0:Y:S01]  /*0610*/  I2F.RP R6, R16 ;  /* 0x0000001000067306 */ /* 0x000e220000209400 */
[----:B------:R-:W-:Y:S01]  /*0620*/  SHF.R.S32.HI R7, RZ, 0x1f, R84 ;  /* 0x0000001fff077819 */ /* 0x000fe20000011454 */
[----:B------:R-:W-:Y:S01]  /*0630*/  ULDC.64 UR6, c[0x0][0x210] ;  /* 0x0000840000067ab9 */ /* 0x000fe20000000a00 */
[----:B------:R-:W-:Y:S01]  /*0640*/  LOP3.LUT P0, RZ, R76, 0x80, RZ, 0xc0, !PT ;  /* 0x000000804cff7812 */ /* 0x000fe2000780c0ff */
[----:B------:R-:W1:Y:S01]  /*0650*/  LDC R137, c[0x0][0x238] ;  /* 0x00008e00ff897b82 */ /* 0x000e620000000800 */
[----:B------:R-:W-:Y:S01]  /*0660*/  LEA.HI R84, R7, R84, RZ, 0x6 ;  /* 0x0000005407547211 */ /* 0x000fe200078f30ff */
[----:B------:R-:W-:Y:S01]  /*0670*/  UIADD3 UR5, UR16, 0x4000, URZ ;  /* 0x0000400010057890 */ /* 0x000fe2000fffe03f */
[----:B------:R-:W-:Y:S01]  /*0680*/  SHF.R.U32.HI R8, RZ, 0x5, R76 ;  /* 0x00000005ff087819 */ /* 0x000fe2000001164c */
[----:B------:R-:W2:Y:S01]  /*0690*/  I2F.RP R0, R19 ;  /* 0x0000001300007306 */ /* 0x000ea20000209400 */
[----:B------:R-:W-:Y:S01]  /*06a0*/  ISETP.GE.AND P6, PT, R77, RZ, PT ;  /* 0x000000ff4d00720c */ /* 0x000fe20003fc6270 */
[----:B------:R-:W-:Y:S01]  /*06b0*/  USHF.R.U32.HI UR5, URZ, 0x4, UR5 ;  /* 0x000000043f057899 */ /* 0x000fe20008011605 */
[----:B------:R-:W-:Y:S01]  /*06c0*/  R2UR UR24, R8 ;  /* 0x00000000081872ca */ /* 0x000fe200000e0000 */
[C---:B------:R-:W-:Y:S01]  /*06d0*/  IMAD.SHL.U32 R83, R76.reuse, 0x80, RZ ;  /* 0x000000804c537824 */ /* 0x040fe200078e00ff */
[----:B------:R-:W-:Y:S01]  /*06e0*/  LOP3.LUT R81, R76, 0x3f, RZ, 0xc0, !PT ;  /* 0x0000003f4c517812 */ /* 0x000fe200078ec0ff */
[----:B------:R-:W-:Y:S01]  /*06f0*/  USGXT.U32 UR14, UR5, 0xe ;  /* 0x0000000e050e789a */ /* 0x000fe20008000000 */
[----:B------:R-:W-:Y:S01]  /*0700*/  ISETP.NE.AND P3, PT, R22, RZ, PT ;  /* 0x000000ff1600720c */ /* 0x000fe20003f65270 */
[----:B0-----:R-:W0:Y:S01]  /*0710*/  MUFU.RCP R6, R6 ;  /* 0x0000000600067308 */ /* 0x001e220000001000 */
[----:B------:R-:W-:-:S02]  /*0720*/  LOP3.LUT R88, R79, 0x4, RZ, 0xfc, !PT ;  /* 0x000000044f587812 */ /* 0x000fc400078efcff */
[----:B------:R-:W-:Y:S02]  /*0730*/  CS2R R40, SRZ ;  /* 0x0000000000287805 */ /* 0x000fe4000001ff00 */
[C---:B------:R-:W-:Y:S02]  /*0740*/  LOP3.LUT R90, R79.reuse, 0x6, RZ, 0xfc, !PT ;  /* 0x000000064f5a7812 */ /* 0x040fe400078efcff */
[----:B------:R-:W-:Y:S02]  /*0750*/  CS2R R42, SRZ ;  /* 0x00000000002a7805 */ /* 0x000fe4000001ff00 */
[C---:B------:R-:W-:Y:S02]  /*0760*/  LOP3.LUT R92, R79.reuse, 0x8, RZ, 0xfc, !PT ;  /* 0x000000084f5c7812 */ /* 0x040fe400078efcff */
[----:B------:R-:W-:Y:S02]  /*0770*/  CS2R R44, SRZ ;  /* 0x00000000002c7805 */ /* 0x000fe4000001ff00 */
[C---:B------:R-:W-:Y:S01]  /*0780*/  LOP3.LUT R94, R79.reuse, 0xa, RZ, 0xfc, !PT ;  /* 0x0000000a4f5e7812 */ /* 0x040fe200078efcff */
[----:B--2---:R-:W2:Y:S01]  /*0790*/  MUFU.RCP R0, R0 ;  /* 0x0000000000007308 */ /* 0x004ea20000001000 */
[----:B------:R-:W-:-:S02]  /*07a0*/  LOP3.LUT R96, R79, 0xc, RZ, 0xfc, !PT ;  /* 0x0000000c4f607812 */ /* 0x000fc400078efcff */
[----:B------:R-:W-:Y:S02]  /*07b0*/  CS2R R46, SRZ ;  /* 0x00000000002e7805 */ /* 0x000fe4000001ff00 */
[----:B------:R-:W-:Y:S01]  /*07c0*/  LOP3.LUT R98, R79, 0xe, RZ, 0xfc, !PT ;  /* 0x0000000e4f627812 */ /* 0x000fe200078efcff */
[----:B-1----:R-:W-:Y:S01]  /*07d0*/  IMAD.SHL.U32 R97, R137, 0x40, RZ ;  /* 0x0000004089617824 */ /* 0x002fe200078e00ff */
[C---:B------:R-:W-:Y:S01]  /*07e0*/  LOP3.LUT R100, R79.reuse, 0x10, RZ, 0xfc, !PT ;  /* 0x000000104f647812 */ /* 0x040fe200078efcff */
[CC--:B------:R-:W-:Y:S01]  /*07f0*/  IMAD R95, R79.reuse, R137.reuse, RZ ;  /* 0x000000894f5f7224 */ /* 0x0c0fe200078e02ff */
[C---:B------:R-:W-:Y:S01]  /*0800*/  LOP3.LUT R102, R79.reuse, 0x12, RZ, 0xfc, !PT ;  /* 0x000000124f667812 */ /* 0x040fe200078efcff */
[-C--:B------:R-:W-:Y:S01]  /*0810*/  IMAD R149, R98, R137.reuse, RZ ;  /* 0x0000008962957224 */ /* 0x080fe200078e02ff */
[C---:B------:R-:W-:Y:S01]  /*0820*/  LOP3.LUT R104, R79.reuse, 0x14, RZ, 0xfc, !PT ;  /* 0x000000144f687812 */ /* 0x040fe200078efcff */
[----:B0-----:R-:W-:Y:S01]  /*0830*/  VIADD R4, R6, 0xffffffe ;  /* 0x0ffffffe06047836 */ /* 0x001fe20000000000 */
[----:B------:R-:W-:Y:S01]  /*0840*/  SHF.R.U32.HI R6, RZ, 0x6, R76 ;  /* 0x00000006ff067819 */ /* 0x000fe2000001164c */
[-C--:B------:R-:W-:Y:S01]  /*0850*/  IMAD R153, R102, R137.reuse, RZ ;  /* 0x0000008966997224 */ /* 0x080fe200078e02ff */
[C---:B------:R-:W-:Y:S01]  /*0860*/  LOP3.LUT R106, R79.reuse, 0x16, RZ, 0xfc, !PT ;  /* 0x000000164f6a7812 */ /* 0x040fe200078efcff */
[----:B------:R0:W1:Y:S01]  /*0870*/  F2I.FTZ.U32.TRUNC.NTZ R5, R4 ;  /* 0x0000000400057305 */ /* 0x000062000021f000 */
[----:B------:R-:W-:Y:S01]  /*0880*/  SGXT.U32 R7, R6, 0x2 ;  /* 0x000000020607781a */ /* 0x000fe20000000000 */
[----:B------:R-:W-:Y:S01]  /*0890*/  IMAD R155, R104, R137, RZ ;  /* 0x00000089689b7224 */ /* 0x000fe200078e02ff */
[----:B------:R-:W-:Y:S01]  /*08a0*/  SEL R6, RZ, 0x90, !P0 ;  /* 0x00000090ff067807 */ /* 0x000fe20004000000 */
[----:B--2---:R-:W-:Y:S01]  /*08b0*/  VIADD R2, R0, 0xffffffe ;  /* 0x0ffffffe00027836 */ /* 0x004fe20000000000 */
[----:B------:R-:W-:Y:S01]  /*08c0*/  LOP3.LUT R27, R80, R7, RZ, 0xfc, !PT ;  /* 0x00000007501b7212 */ /* 0x000fe200078efcff */
[-C--:B------:R-:W-:Y:S01]  /*08d0*/  IMAD R157, R106, R137.reuse, RZ ;  /* 0x000000896a9d7224 */ /* 0x080fe200078e02ff */
[----:B------:R-:W-:Y:S01]  /*08e0*/  LOP3.LUT R108, R79, 0x18, RZ, 0xfc, !PT ;  /* 0x000000184f6c7812 */ /* 0x000fe200078efcff */
[----:B------:R2:W3:Y:S01]  /*08f0*/  F2I.FTZ.U32.TRUNC.NTZ R3, R2 ;  /* 0x0000000200037305 */ /* 0x0004e2000021f000 */
[----:B0-----:R-:W-:Y:S01]  /*0900*/  IMAD.MOV.U32 R4, RZ, RZ, RZ ;  /* 0x000000ffff047224 */ /* 0x001fe200078e00ff */
[C---:B------:R-:W-:Y:S01]  /*0910*/  LOP3.LUT R12, R27.reuse, 0x38, RZ, 0xfc, !PT ;  /* 0x000000381b0c7812 */ /* 0x040fe200078efcff */
[-C--:B------:R-:W-:Y:S01]  /*0920*/  IMAD R151, R100, R137.reuse, RZ ;  /* 0x0000008964977224 */ /* 0x080fe200078e02ff */
[C---:B------:R-:W-:Y:S01]  /*0930*/  LOP3.LUT R29, R27.reuse, 0x28, RZ, 0xfc, !PT ;  /* 0x000000281b1d7812 */ /* 0x040fe200078efcff */
[----:B------:R-:W-:Y:S01]  /*0940*/  IMAD R159, R108, R137, RZ ;  /* 0x000000896c9f7224 */ /* 0x000fe200078e02ff */
[----:B------:R-:W-:Y:S01]  /*0950*/  IABS R10, R12 ;  /* 0x0000000c000a7213 */ /* 0x000fe20000000000 */
[----:B-1----:R-:W-:Y:S01]  /*0960*/  IMAD.MOV R11, RZ, RZ, -R5 ;  /* 0x000000ffff0b7224 */ /* 0x002fe200078e0a05 */
[----:B------:R-:W-:Y:S01]  /*0970*/  LOP3.LUT R30, R27, 0x24, RZ, 0xfc, !PT ;  /* 0x000000241b1e7812 */ /* 0x000fe200078efcff */
[----:B--2---:R-:W-:Y:S01]  /*0980*/  IMAD.MOV.U32 R2, RZ, RZ, RZ ;  /* 0x000000ffff027224 */ /* 0x004fe200078e00ff */
[----:B------:R-:W-:Y:S01]  /*0990*/  IABS R14, R29 ;  /* 0x0000001d000e7213 */ /* 0x000fe20000000000 */
[----:B------:R-:W-:Y:S01]  /*09a0*/  IMAD R11, R11, R16, RZ ;  /* 0x000000100b0b7224 */ /* 0x000fe200078e02ff */
[----:B------:R-:W-:Y:S01]  /*09b0*/  IABS R15, R30 ;  /* 0x0000001e000f7213 */ /* 0x000fe20000000000 */
[----:B------:R-:W-:Y:S01]  /*09c0*/  IMAD R147, R96, R137, RZ ;  /* 0x0000008960937224 */ /* 0x000fe200078e02ff */
[----:B------:R-:W-:Y:S01]  /*09d0*/  LOP3.LUT R28, R27, 0x2c, RZ, 0xfc, !PT ;  /* 0x0000002c1b1c7812 */ /* 0x000fe200078efcff */
[----:B---3--:R-:W-:Y:S01]  /*09e0*/  IMAD.MOV R0, RZ, RZ, -R3 ;  /* 0x000000ffff007224 */ /* 0x008fe200078e0a03 */
[----:B------:R-:W-:Y:S01]  /*09f0*/  ISETP.GE.AND P4, PT, R12, RZ, PT ;  /* 0x000000ff0c00720c */ /* 0x000fe20003f86270 */
[----:B------:R-:W-:Y:S01]  /*0a00*/  IMAD.HI.U32 R4, R5, R11, R4 ;  /* 0x0000000b05047227 */ /* 0x000fe200078e0004 */
[----:B------:R-:W-:-:S02]  /*0a10*/  LOP3.LUT R11, R27, 0x3c, RZ, 0xfc, !PT ;  /* 0x0000003c1b0b7812 */ /* 0x000fc400078efcff */
[----:B------:R-:W-:Y:S02]  /*0a20*/  CS2R R48, SRZ ;  /* 0x0000000000307805 */ /* 0x000fe4000001ff00 */
[----:B------:R-:W-:Y:S01]  /*0a30*/  LOP3.LUT R32, R27, 0x1c, RZ, 0xfc, !PT ;  /* 0x0000001c1b207812 */ /* 0x000fe200078efcff */
[----:B------:R-:W-:Y:S01]  /*0a40*/  IMAD R9, R0, R19, RZ ;  /* 0x0000001300097224 */ /* 0x000fe200078e02ff */
[----:B------:R-:W-:Y:S01]  /*0a50*/  LOP3.LUT R0, R76, 0xc0, RZ, 0xc0, !PT ;  /* 0x000000c04c007812 */ /* 0x000fe200078ec0ff */
[----:B------:R-:W-:Y:S01]  /*0a60*/  IMAD.SHL.U32 R5, R81, 0x2, RZ ;  /* 0x0000000251057824 */ /* 0x000fe200078e00ff */
[----:B------:R-:W-:Y:S01]  /*0a70*/  IABS R8, R11 ;  /* 0x0000000b00087213 */ /* 0x000fe20000000000 */
[----:B------:R-:W-:Y:S01]  /*0a80*/  IMAD.HI.U32 R2, R3, R9, R2 ;  /* 0x0000000903027227 */ /* 0x000fe200078e0002 */
[----:B------:R-:W-:Y:S02]  /*0a90*/  IABS R9, R77 ;  /* 0x0000004d00097213 */ /* 0x000fe40000000000 */
[----:B------:R-:W-:-:S02]  /*0aa0*/  CS2R R50, SRZ ;  /* 0x0000000000327805 */ /* 0x000fc4000001ff00 */
[----:B------:R-:W-:Y:S01]  /*0ab0*/  SHF.R.U32.HI R7, RZ, 0x2, R0 ;  /* 0x00000002ff077819 */ /* 0x000fe20000011600 */
[----:B------:R-:W-:Y:S01]  /*0ac0*/  IMAD R145, R94, R137, RZ ;  /* 0x000000895e917224 */ /* 0x000fe200078e02ff */
[----:B------:R-:W-:Y:S01]  /*0ad0*/  LOP3.LUT R20, R6, R5, RZ, 0x3c, !PT ;  /* 0x0000000506147212 */ /* 0x000fe200078e3cff */
[----:B------:R-:W-:Y:S01]  /*0ae0*/  IMAD.HI.U32 R4, R4, R9, RZ ;  /* 0x0000000904047227 */ /* 0x000fe200078e00ff */
[----:B------:R-:W-:Y:S02]  /*0af0*/  LOP3.LUT R5, R27, 0x30, RZ, 0xfc, !PT ;  /* 0x000000301b057812 */ /* 0x000fe400078efcff */
[----:B------:R-:W-:Y:S02]  /*0b00*/  CS2R R52, SRZ ;  /* 0x0000000000347805 */ /* 0x000fe4000001ff00 */
[----:B------:R-:W-:Y:S01]  /*0b10*/  ISETP.GE.AND P2, PT, R11, RZ, PT ;  /* 0x000000ff0b00720c */ /* 0x000fe20003f46270 */
[----:B------:R-:W-:Y:S01]  /*0b20*/  IMAD.MOV R4, RZ, RZ, -R4 ;  /* 0x000000ffff047224 */ /* 0x000fe200078e0a04 */
[----:B------:R-:W-:Y:S01]  /*0b30*/  IABS R11, R5 ;  /* 0x00000005000b7213 */ /* 0x000fe20000000000 */
[----:B------:R-:W-:Y:S01]  /*0b40*/  IMAD.HI.U32 R0, R2, R8, RZ ;  /* 0x0000000802007227 */ /* 0x000fe200078e00ff */
[----:B------:R-:W-:-:S02]  /*0b50*/  LOP3.LUT R82, R82, R7, RZ, 0x3c, !PT ;  /* 0x0000000752527212 */ /* 0x000fc400078e3cff */
[----:B------:R-:W-:Y:S02]  /*0b60*/  CS2R R54, SRZ ;  /* 0x0000000000367805 */ /* 0x000fe4000001ff00 */
[----:B------:R-:W-:Y:S01]  /*0b70*/  ISETP.GE.AND P1, PT, R5, RZ, PT ;  /* 0x000000ff0500720c */ /* 0x000fe20003f26270 */
[----:B------:R-:W-:Y:S01]  /*0b80*/  IMAD R9, R16, R4, R9 ;  /* 0x0000000410097224 */ /* 0x000fe200078e0209 */
[C---:B------:R-:W-:Y:S01]  /*0b90*/  LOP3.LUT R4, R27.reuse, 0x34, RZ, 0xfc, !PT ;  /* 0x000000341b047812 */ /* 0x040fe200078efcff */
[----:B------:R-:W-:Y:S01]  /*0ba0*/  IMAD.HI.U32 R3, R2, R10, RZ ;  /* 0x0000000a02037227 */ /* 0x000fe200078e00ff */
[----:B------:R-:W-:Y:S01]  /*0bb0*/  IABS R13, R28 ;  /* 0x0000001c000d7213 */ /* 0x000fe20000000000 */
[----:B------:R-:W-:Y:S01]  /*0bc0*/  ULDC UR17, c[0x0][0x230] ;  /* 0x00008c0000117ab9 */ /* 0x000fe20000000800 */
[----:B------:R-:W-:Y:S01]  /*0bd0*/  ISETP.GT.U32.AND P0, PT, R16, R9, PT ;  /* 0x000000091000720c */ /* 0x000fe20003f04070 */
[----:B------:R-:W-:Y:S01]  /*0be0*/  IMAD.MOV R0, RZ, RZ, -R0 ;  /* 0x000000ffff007224 */ /* 0x000fe200078e0a00 */
[----:B------:R-:W-:Y:S01]  /*0bf0*/  ISETP.GE.AND P5, PT, R4, RZ, PT ;  /* 0x000000ff0400720c */ /* 0x000fe20003fa6270 */
[----:B------:R-:W-:Y:S01]  /*0c00*/  IMAD.MOV R3, RZ, RZ, -R3 ;  /* 0x000000ffff037224 */ /* 0x000fe200078e0a03 */
[----:B------:R-:W-:Y:S01]  /*0c10*/  LOP3.LUT R31, R27, 0x20, RZ, 0xfc, !PT ;  /* 0x000000201b1f7812 */ /* 0x000fe200078efcff */
[----:B------:R-:W-:Y:S01]  /*0c20*/  IMAD R0, R19, R0, R8 ;  /* 0x0000000013007224 */ /* 0x000fe200078e0208 */
[----:B------:R-:W-:Y:S01]  /*0c30*/  LOP3.LUT R33, R27, 0x18, RZ, 0xfc, !PT ;  /* 0x000000181b217812 */ /* 0x000fe200078efcff */
[----:B------:R-:W-:Y:S01]  /*0c40*/  IMAD R3, R19, R3, R10 ;  /* 0x0000000313037224 */ /* 0x000fe200078e020a */
[----:B------:R-:W-:Y:S01]  /*0c50*/  IABS R10, R4 ;  /* 0x00000004000a7213 */ /* 0x000fe20000000000 */
[----:B------:R-:W-:Y:S01]  /*0c60*/  IMAD.HI.U32 R7, R2, R14, RZ ;  /* 0x0000000e02077227 */ /* 0x000fe200078e00ff */
[----:B------:R-:W-:-:S02]  /*0c70*/  LOP3.LUT R34, R27, 0x14, RZ, 0xfc, !PT ;  /* 0x000000141b227812 */ /* 0x000fc400078efcff */
[----:B------:R-:W-:Y:S01]  /*0c80*/  LOP3.LUT R35, R27, 0x10, RZ, 0xfc, !PT ;  /* 0x000000101b237812 */ /* 0x000fe200078efcff */
[----:B------:R-:W-:Y:S01]  /*0c90*/  @!P0 IMAD.IADD R9, R9, 0x1, -R16 ;  /* 0x0000000109098824 */ /* 0x000fe200078e0a10 */
[----:B------:R-:W-:Y:S01]  /*0ca0*/  IABS R17, R34 ;  /* 0x0000002200117213 */ /* 0x000fe20000000000 */
[----:B------:R-:W-:Y:S01]  /*0cb0*/  IMAD.HI.U32 R4, R2, R10, RZ ;  /* 0x0000000a02047227 */ /* 0x000fe200078e00ff */
[C---:B------:R-:W-:Y:S02]  /*0cc0*/  LOP3.LUT R36, R27.reuse, 0xc, RZ, 0xfc, !PT ;  /* 0x0000000c1b247812 */ /* 0x040fe400078efcff */
[----:B------:R-:W-:Y:S01]  /*0cd0*/  ISETP.GT.U32.AND P0, PT, R16, R9, PT ;  /* 0x000000091000720c */ /* 0x000fe20003f04070 */
[----:B------:R-:W-:Y:S01]  /*0ce0*/  IMAD.MOV R4, RZ, RZ, -R4 ;  /* 0x000000ffff047224 */ /* 0x000fe200078e0a04 */
[C---:B------:R-:W-:Y:S01]  /*0cf0*/  LOP3.LUT R37, R27.reuse, 0x8, RZ, 0xfc, !PT ;  /* 0x000000081b257812 */ /* 0x040fe200078efcff */
[----:B------:R-:W-:Y:S01]  /*0d00*/  IMAD.HI.U32 R8, R2, R15, RZ ;  /* 0x0000000f02087227 */ /* 0x000fe200078e00ff */
[----:B------:R-:W-:-:S02]  /*0d10*/  LOP3.LUT R38, R27, 0x4, RZ, 0xfc, !PT ;  /* 0x000000041b267812 */ /* 0x000fc400078efcff */
[----:B------:R-:W-:Y:S01]  /*0d20*/  IABS R21, R36 ;  /* 0x0000002400157213 */ /* 0x000fe20000000000 */
[----:B------:R-:W-:Y:S01]  /*0d30*/  IMAD R4, R19, R4, R10 ;  /* 0x0000000413047224 */ /* 0x000fe200078e020a */
[----:B------:R-:W-:Y:S01]  /*0d40*/  IABS R24, R37 ;  /* 0x0000002500187213 */ /* 0x000fe20000000000 */
[----:B------:R-:W-:Y:S01]  /*0d50*/  IMAD.HI.U32 R5, R2, R11, RZ ;  /* 0x0000000b02057227 */ /* 0x000fe200078e00ff */
[----:B------:R-:W-:Y:S02]  /*0d60*/  IABS R25, R38 ;  /* 0x0000002600197213 */ /* 0x000fe40000000000 */
[----:B------:R-:W-:Y:S01]  /*0d70*/  IABS R26, R27 ;  /* 0x0000001b001a7213 */ /* 0x000fe20000000000 */
[----:B------:R-:W-:Y:S01]  /*0d80*/  @!P0 IMAD.IADD R9, R9, 0x1, -R16 ;  /* 0x0000000109098824 */ /* 0x000fe200078e0a10 */
[----:B------:R-:W-:Y:S01]  /*0d90*/  ISETP.GT.U32.AND P0, PT, R19, R0, PT ;  /* 0x000000001300720c */ /* 0x000fe20003f04070 */
[----:B------:R-:W-:Y:S01]  /*0da0*/  IMAD.MOV R7, RZ, RZ, -R7 ;  /* 0x000000ffff077224 */ /* 0x000fe200078e0a07 */
[----:B------:R-:W-:Y:S01]  /*0db0*/  IABS R16, R33 ;  /* 0x0000002100107213 */ /* 0x000fe20000000000 */
[----:B------:R-:W-:Y:S01]  /*0dc0*/  IMAD.MOV.U32 R18, RZ, RZ, R9 ;  /* 0x000000ffff127224 */ /* 0x000fe200078e0009 */
[----:B------:R-:W-:Y:S01]  /*0dd0*/  LOP3.LUT R83, R20, 0x2000, R83, 0xf8, !PT ;  /* 0x0000200014537812 */ /* 0x000fe200078ef853 */
[----:B------:R-:W-:Y:S01]  /*0de0*/  IMAD.MOV R8, RZ, RZ, -R8 ;  /* 0x000000ffff087224 */ /* 0x000fe200078e0a08 */
[----:B------:R-:W-:Y:S01]  /*0df0*/  LOP3.LUT R110, R79, 0x1a, RZ, 0xfc, !PT ;  /* 0x0000001a4f6e7812 */ /* 0x000fe200078efcff */
[----:B------:R-:W-:Y:S01]  /*0e00*/  @!P6 IMAD.MOV R18, RZ, RZ, -R18 ;  /* 0x000000ffff12e224 */ /* 0x000fe200078e0a12 */
[C---:B------:R-:W-:Y:S01]  /*0e10*/  ISETP.GT.U32.AND P6, PT, R19.reuse, R3, PT ;  /* 0x000000031300720c */ /* 0x040fe20003fc4070 */
[----:B------:R-:W-:Y:S01]  /*0e20*/  IMAD.MOV R12, RZ, RZ, -R5 ;  /* 0x000000ffff0c7224 */ /* 0x000fe200078e0a05 */
[----:B------:R-:W-:Y:S01]  /*0e30*/  @!P3 LOP3.LUT R18, RZ, R22, RZ, 0x33, !PT ;  /* 0x00000016ff12b212 */ /* 0x000fe200078e33ff */
[----:B------:R-:W-:Y:S01]  /*0e40*/  IMAD R7, R19, R7, R14 ;  /* 0x0000000713077224 */ /* 0x000fe200078e020e */
[----:B------:R-:W-:Y:S01]  /*0e50*/  LOP3.LUT R112, R79, 0x1c, RZ, 0xfc, !PT ;  /* 0x0000001c4f707812 */ /* 0x000fe200078efcff */
[----:B------:R-:W-:Y:S01]  /*0e60*/  @!P0 IMAD.IADD R0, R0, 0x1, -R19 ;  /* 0x0000000100008824 */ /* 0x000fe200078e0a13 */
[C---:B------:R-:W-:Y:S01]  /*0e70*/  ISETP.GT.U32.AND P0, PT, R19.reuse, R4, PT ;  /* 0x000000041300720c */ /* 0x040fe20003f04070 */
[C---:B------:R-:W-:Y:S01]  /*0e80*/  IMAD R8, R19.reuse, R8, R15 ;  /* 0x0000000813087224 */ /* 0x040fe200078e020f */
[----:B------:R-:W-:Y:S01]  /*0e90*/  IABS R15, R32 ;  /* 0x00000020000f7213 */ /* 0x000fe20000000000 */
[C---:B------:R-:W-:Y:S01]  /*0ea0*/  IMAD R5, R19.reuse, R12, R11 ;  /* 0x0000000c13057224 */ /* 0x040fe200078e020b */
[----:B------:R-:W-:Y:S01]  /*0eb0*/  ISETP.GT.U32.AND P3, PT, R19, R0, PT ;  /* 0x000000001300720c */ /* 0x000fe20003f64070 */
[----:B------:R-:W-:Y:S01]  /*0ec0*/  IMAD.HI.U32 R6, R2, R13, RZ ;  /* 0x0000000d02067227 */ /* 0x000fe200078e00ff */
[----:B------:R-:W-:-:S02]  /*0ed0*/  LOP3.LUT R114, R79, 0x1e, RZ, 0xfc, !PT ;  /* 0x0000001e4f727812 */ /* 0x000fc400078efcff */
[----:B------:R-:W-:Y:S01]  /*0ee0*/  LOP3.LUT R116, R79, 0x20, RZ, 0xfc, !PT ;  /* 0x000000204f747812 */ /* 0x000fe200078efcff */
[--C-:B------:R-:W-:Y:S01]  /*0ef0*/  @!P6 IMAD.IADD R3, R3, 0x1, -R19.reuse ;  /* 0x000000010303e824 */ /* 0x100fe200078e0a13 */
[C---:B------:R-:W-:Y:S01]  /*0f00*/  LOP3.LUT R118, R79.reuse, 0x22, RZ, 0xfc, !PT ;  /* 0x000000224f767812 */ /* 0x040fe200078efcff */
[----:B------:R-:W-:Y:S01]  /*0f10*/  IMAD.HI.U32 R10, R2, R15, RZ ;  /* 0x0000000f020a7227 */ /* 0x000fe200078e00ff */
[----:B------:R-:W-:Y:S02]  /*0f20*/  LOP3.LUT R119, R79, 0x24, RZ, 0xfc, !PT ;  /* 0x000000244f777812 */ /* 0x000fe400078efcff */
[C---:B------:R-:W-:Y:S01]  /*0f30*/  ISETP.GT.U32.AND P6, PT, R19.reuse, R3, PT ;  /* 0x000000031300720c */ /* 0x040fe20003fc4070 */
[--C-:B------:R-:W-:Y:S01]  /*0f40*/  @!P0 IMAD.IADD R4, R4, 0x1, -R19.reuse ;  /* 0x0000000104048824 */ /* 0x100fe200078e0a13 */
[C---:B------:R-:W-:Y:S01]  /*0f50*/  ISETP.GT.U32.AND P0, PT, R19.reuse, R7, PT ;  /* 0x000000071300720c */ /* 0x040fe20003f04070 */
[----:B------:R-:W-:Y:S01]  /*0f60*/  @!P3 IMAD.IADD R0, R0, 0x1, -R19 ;  /* 0x000000010000b824 */ /* 0x000fe200078e0a13 */
[----:B------:R-:W-:Y:S01]  /*0f70*/  ISETP.GT.U32.AND P3, PT, R19, R5, PT ;  /* 0x000000051300720c */ /* 0x000fe20003f64070 */
[----:B------:R-:W-:Y:S01]  /*0f80*/  IMAD.MOV R6, RZ, RZ, -R6 ;  /* 0x000000ffff067224 */ /* 0x000fe200078e0a06 */
[C---:B------:R-:W-:Y:S01]  /*0f90*/  LOP3.LUT R120, R79.reuse, 0x26, RZ, 0xfc, !PT ;  /* 0x000000264f787812 */ /* 0x040fe200078efcff */
[----:B------:R-:W-:Y:S01]  /*0fa0*/  IMAD.MOV R10, RZ, RZ, -R10 ;  /* 0x000000ffff0a7224 */ /* 0x000fe200078e0a0a */
[----:B------:R-:W-:Y:S01]  /*0fb0*/  LOP3.LUT R121, R79, 0x28, RZ, 0xfc, !PT ;  /* 0x000000284f797812 */ /* 0x000fe200078efcff */
[C---:B------:R-:W-:Y:S01]  /*0fc0*/  IMAD R6, R19.reuse, R6, R13 ;  /* 0x0000000613067224 */ /* 0x040fe200078e020d */
[----:B------:R-:W-:Y:S01]  /*0fd0*/  IABS R13, R31 ;  /* 0x0000001f000d7213 */ /* 0x000fe20000000000 */
[----:B------:R-:W-:Y:S01]  /*0fe0*/  IMAD R10, R19, R10, R15 ;  /* 0x0000000a130a7224 */ /* 0x000fe200078e020f */
[----:B------:R-:W-:Y:S01]  /*0ff0*/  LOP3.LUT R122, R79, 0x2a, RZ, 0xfc, !PT ;  /* 0x0000002a4f7a7812 */ /* 0x000fe200078efcff */
[----:B------:R-:W-:Y:S01]  /*1000*/  @!P6 IMAD.IADD R3, R3, 0x1, -R19 ;  /* 0x000000010303e824 */ /* 0x000fe200078e0a13 */
[----:B------:R-:W-:Y:S01]  /*1010*/  ISETP.GT.U32.AND P6, PT, R19, R6, PT ;  /* 0x000000061300720c */ /* 0x000fe20003fc4070 */
[----:B------:R-:W-:Y:S01]  /*1020*/  IMAD.HI.U32 R9, R2, R13, RZ ;  /* 0x0000000d02097227 */ /* 0x000fe200078e00ff */
[----:B------:R-:W-:-:S02]  /*1030*/  LOP3.LUT R123, R79, 0x2c, RZ, 0xfc, !PT ;  /* 0x0000002c4f7b7812 */ /* 0x000fc400078efcff */
[----:B------:R-:W-:Y:S01]  /*1040*/  LOP3.LUT R124, R79, 0x2e, RZ, 0xfc, !PT ;  /* 0x0000002e4f7c7812 */ /* 0x000fe200078efcff */
[--C-:B------:R-:W-:Y:S01]  /*1050*/  @!P0 IMAD.IADD R7, R7, 0x1, -R19.reuse ;  /* 0x0000000107078824 */ /* 0x100fe200078e0a13 */
[----:B------:R-:W-:Y:S01]  /*1060*/  ISETP.GT.U32.AND P0, PT, R19, R10, PT ;  /* 0x0000000a1300720c */ /* 0x000fe20003f04070 */
[----:B------:R-:W-:Y:S01]  /*1070*/  @!P3 IMAD.IADD R5, R5, 0x1, -R19 ;  /* 0x000000010505b824 */ /* 0x000fe200078e0a13 */
[----:B------:R-:W-:Y:S01]  /*1080*/  ISETP.GT.U32.AND P3, PT, R19, R8, PT ;  /* 0x000000081300720c */ /* 0x000fe20003f64070 */
[C---:B------:R-:W-:Y:S01]  /*1090*/  IMAD.HI.U32 R11, R2.reuse, R16, RZ ;  /* 0x00000010020b7227 */ /* 0x040fe200078e00ff */
[C---:B------:R-:W-:Y:S02]  /*10a0*/  LOP3.LUT R125, R79.reuse, 0x30, RZ, 0xfc, !PT ;  /* 0x000000304f7d7812 */ /* 0x040fe400078efcff */
[C---:B------:R-:W-:Y:S01]  /*10b0*/  LOP3.LUT R126, R79.reuse, 0x32, RZ, 0xfc, !PT ;  /* 0x000000324f7e7812 */ /* 0x040fe200078efcff */
[----:B------:R-:W-:Y:S01]  /*10c0*/  IMAD.MOV R14, RZ, RZ, -R9 ;  /* 0x000000ffff0e7224 */ /* 0x000fe200078e0a09 */
[C---:B------:R-:W-:Y:S01]  /*10d0*/  LOP3.LUT R127, R79.reuse, 0x34, RZ, 0xfc, !PT ;  /* 0x000000344f7f7812 */ /* 0x040fe200078efcff */
[----:B------:R-:W-:Y:S01]  /*10e0*/  IMAD.MOV R11, RZ, RZ, -R11 ;  /* 0x000000ffff0b7224 */ /* 0x000fe200078e0a0b */
[----:B------:R-:W-:Y:S01]  /*10f0*/  LOP3.LUT R128, R79, 0x36, RZ, 0xfc, !PT ;  /* 0x000000364f807812 */ /* 0x000fe200078efcff */
[----:B------:R-:W-:Y:S01]  /*1100*/  IMAD R9, R19, R14, R13 ;  /* 0x0000000e13097224 */ /* 0x000fe200078e020d */
[C---:B------:R-:W-:Y:S01]  /*1110*/  LOP3.LUT R129, R79.reuse, 0x38, RZ, 0xfc, !PT ;  /* 0x000000384f817812 */ /* 0x040fe200078efcff */
[----:B------:R-:W-:Y:S01]  /*1120*/  IMAD.HI.U32 R12, R2, R17, RZ ;  /* 0x00000011020c7227 */ /* 0x000fe200078e00ff */
[----:B------:R-:W-:-:S02]  /*1130*/  LOP3.LUT R130, R79, 0x3a, RZ, 0xfc, !PT ;  /* 0x0000003a4f827812 */ /* 0x000fc400078efcff */
[----:B------:R-:W-:Y:S01]  /*1140*/  LOP3.LUT R131, R79, 0x3c, RZ, 0xfc, !PT ;  /* 0x0000003c4f837812 */ /* 0x000fe200078efcff */
[----:B------:R-:W-:Y:S01]  /*1150*/  IMAD R11, R19, R11, R16 ;  /* 0x0000000b130b7224 */ /* 0x000fe200078e0210 */
[----:B------:R-:W-:Y:S01]  /*1160*/  LOP3.LUT R132, R79, 0x3e, RZ, 0xfc, !PT ;  /* 0x0000003e4f847812 */ /* 0x000fe200078efcff */
[--C-:B------:R-:W-:Y:S01]  /*1170*/  @!P6 IMAD.IADD R6, R6, 0x1, -R19.reuse ;  /* 0x000000010606e824 */ /* 0x100fe200078e0a13 */
[C---:B------:R-:W-:Y:S01]  /*1180*/  ISETP.GT.U32.AND P6, PT, R19.reuse, R9, PT ;  /* 0x000000091300720c */ /* 0x040fe20003fc4070 */
[--C-:B------:R-:W-:Y:S01]  /*1190*/  @!P0 IMAD.IADD R10, R10, 0x1, -R19.reuse ;  /* 0x000000010a0a8824 */ /* 0x100fe200078e0a13 */
[----:B------:R-:W-:Y:S01]  /*11a0*/  ISETP.GT.U32.AND P0, PT, R19, R5, PT ;  /* 0x000000051300720c */ /* 0x000fe20003f04070 */
[----:B------:R-:W-:Y:S01]  /*11b0*/  IMAD.MOV R12, RZ, RZ, -R12 ;  /* 0x000000ffff0c7224 */ /* 0x000fe200078e0a0c */
[----:B------:R-:W-:Y:S01]  /*11c0*/  LOP3.LUT R86, R79, 0x2, RZ, 0xfc, !PT ;  /* 0x000000024f567812 */ /* 0x000fe200078efcff */
[----:B------:R-:W-:Y:S01]  /*11d0*/  @!P3 IMAD.IADD R8, R8, 0x1, -R19 ;  /* 0x000000010808b824 */ /* 0x000fe200078e0a13 */
[C---:B------:R-:W-:Y:S01]  /*11e0*/  ISETP.GT.U32.AND P3, PT, R19.reuse, R11, PT ;  /* 0x0000000b1300720c */ /* 0x040fe20003f64070 */
[----:B------:R-:W-:Y:S01]  /*11f0*/  IMAD R12, R19, R12, R17 ;  /* 0x0000000c130c7224 */ /* 0x000fe200078e0211 */
[----:B------:R-:W-:Y:S01]  /*1200*/  IABS R17, R35 ;  /* 0x0000002300117213 */ /* 0x000fe20000000000 */
[----:B------:R-:W-:Y:S01]  /*1210*/  IMAD.HI.U32 R14, R2, R21, RZ ;  /* 0x00000015020e7227 */ /* 0x000fe200078e00ff */
[----:B------:R-:W-:-:S02]  /*1220*/  SHF.R.S32.HI R84, RZ, 0x6, R84 ;  /* 0x00000006ff547819 */ /* 0x000fc40000011454 */
[----:B------:R-:W-:Y:S01]  /*1230*/  LOP3.LUT R136, R82, 0x40, RZ, 0x3c, !PT ;  /* 0x0000004052887812 */ /* 0x000fe200078e3cff */
[C---:B------:R-:W-:Y:S01]  /*1240*/  IMAD.HI.U32 R13, R2.reuse, R17, RZ ;  /* 0x00000011020d7227 */ /* 0x040fe200078e00ff */
[C---:B------:R-:W-:Y:S02]  /*1250*/  LOP3.LUT R135, R83.reuse, 0x20, RZ, 0x3c, !PT ;  /* 0x0000002053877812 */ /* 0x040fe400078e3cff */
[----:B------:R-:W-:Y:S01]  /*1260*/  LOP3.LUT R133, R83, 0x40, RZ, 0x3c, !PT ;  /* 0x0000004053857812 */ /* 0x000fe200078e3cff */
[--C-:B------:R-:W-:Y:S01]  /*1270*/  @!P6 IMAD.IADD R9, R9, 0x1, -R19.reuse ;  /* 0x000000010909e824 */ /* 0x100fe200078e0a13 */
[----:B------:R-:W-:Y:S01]  /*1280*/  ISETP.GT.U32.AND P6, PT, R19, R4, PT ;  /* 0x000000041300720c */ /* 0x000fe20003fc4070 */
[----:B------:R-:W-:Y:S01]  /*1290*/  @!P0 IMAD.IADD R5, R5, 0x1, -R19 ;  /* 0x0000000105058824 */ /* 0x000fe200078e0a13 */
[----:B------:R-:W-:Y:S01]  /*12a0*/  ISETP.GT.U32.AND P0, PT, R19, R7, PT ;  /* 0x000000071300720c */ /* 0x000fe20003f04070 */
[----:B------:R-:W-:Y:S01]  /*12b0*/  IMAD.HI.U32 R15, R2, R24, RZ ;  /* 0x00000018020f7227 */ /* 0x000fe200078e00ff */
[----:B------:R-:W-:-:S03]  /*12c0*/  LOP3.LUT R134, R83, 0x60, RZ, 0x3c, !PT ;  /* 0x0000006053867812 */ /* 0x000fc600078e3cff */
[----:B------:R-:W-:-:S04]  /*12d0*/  IMAD.HI.U32 R16, R2, R25, RZ ;  /* 0x0000001902107227 */ /* 0x000fc800078e00ff */
[----:B------:R-:W-:Y:S02]  /*12e0*/  IMAD.MOV R22, RZ, RZ, -R13 ;  /* 0x000000ffff167224 */ /* 0x000fe400078e0a0d */
[----:B------:R-:W-:Y:S01]  /*12f0*/  @!P3 IMAD.IADD R11, R11, 0x1, -R19 ;  /* 0x000000010b0bb824 */ /* 0x000fe200078e0a13 */
[----:B------:R-:W-:Y:S01]  /*1300*/  ISETP.GT.U32.AND P3, PT, R19, R6, PT ;  /* 0x000000061300720c */ /* 0x000fe20003f64070 */
[----:B------:R-:W-:-:S04]  /*1310*/  IMAD.HI.U32 R2, R2, R26, RZ ;  /* 0x0000001a02027227 */ /* 0x000fc800078e00ff */
[C---:B------:R-:W-:Y:S02]  /*1320*/  IMAD R13, R19.reuse, R22, R17 ;  /* 0x00000016130d7224 */ /* 0x040fe400078e0211 */
[----:B------:R-:W-:Y:S02]  /*1330*/  IMAD.MOV R14, RZ, RZ, -R14 ;  /* 0x000000ffff0e7224 */ /* 0x000fe400078e0a0e */
[----:B------:R-:W-:Y:S02]  /*1340*/  IMAD.MOV R17, RZ, RZ, -R2 ;  /* 0x000000ffff117224 */ /* 0x000fe400078e0a02 */
[----:B------:R-:W-:Y:S01]  /*1350*/  IMAD.MOV.U32 R2, RZ, RZ, R3 ;  /* 0x000000ffff027224 */ /* 0x000fe200078e0003 */
[----:B------:R-:W-:Y:S01]  /*1360*/  LOP3.LUT R3, RZ, R23, RZ, 0x33, !PT ;  /* 0x00000017ff037212 */ /* 0x000fe200078e33ff */
[----:B------:R-:W-:Y:S01]  /*1370*/  @!P2 IMAD.MOV R0, RZ, RZ, -R0 ;  /* 0x000000ffff00a224 */ /* 0x000fe200078e0a00 */
[C---:B------:R-:W-:Y:S01]  /*1380*/  ISETP.GT.U32.AND P2, PT, R19.reuse, R8, PT ;  /* 0x000000081300720c */ /* 0x040fe20003f44070 */
[----:B------:R-:W-:-:S02]  /*1390*/  IMAD R14, R19, R14, R21 ;  /* 0x0000000e130e7224 */ /* 0x000fc400078e0215 */
[--C-:B------:R-:W-:Y:S01]  /*13a0*/  @!P6 IMAD.IADD R4, R4, 0x1, -R19.reuse ;  /* 0x000000010404e824 */ /* 0x100fe200078e0a13 */
[C---:B------:R-:W-:Y:S01]  /*13b0*/  ISETP.GT.U32.AND P6, PT, R19.reuse, R10, PT ;  /* 0x0000000a1300720c */ /* 0x040fe20003fc4070 */
[----:B------:R-:W-:Y:S01]  /*13c0*/  @!P4 IMAD.MOV R2, RZ, RZ, -R2 ;  /* 0x000000ffff02c224 */ /* 0x000fe200078e0a02 */
[----:B------:R-:W-:Y:S01]  /*13d0*/  ISETP.GT.U32.AND P4, PT, R19, R9, PT ;  /* 0x000000091300720c */ /* 0x000fe20003f84070 */
[----:B------:R-:W-:Y:S01]  /*13e0*/  @!P0 IMAD.IADD R7, R7, 0x1, -R19 ;  /* 0x0000000107078824 */ /* 0x000fe200078e0a13 */
[C---:B------:R-:W-:Y:S01]  /*13f0*/  ISETP.GT.U32.AND P0, PT, R19.reuse, R14, PT ;  /* 0x0000000e1300720c */ /* 0x040fe20003f04070 */
[----:B------:R-:W-:Y:S01]  /*1400*/  @!P5 IMAD.MOV R4, RZ, RZ, -R4 ;  /* 0x000000ffff04d224 */ /* 0x000fe200078e0a04 */
[C---:B------:R-:W-:Y:S01]  /*1410*/  ISETP.GT.U32.AND P5, PT, R19.reuse, R11, PT ;  /* 0x0000000b1300720c */ /* 0x040fe20003fa4070 */
[----:B------:R-:W-:Y:S01]  /*1420*/  @!P1 IMAD.MOV R5, RZ, RZ, -R5 ;  /* 0x000000ffff059224 */ /* 0x000fe200078e0a05 */
[C---:B------:R-:W-:Y:S01]  /*1430*/  ISETP.GT.U32.AND P1, PT, R19.reuse, R12, PT ;  /* 0x0000000c1300720c */ /* 0x040fe20003f24070 */
[----:B------:R-:W-:Y:S01]  /*1440*/  @!P3 IMAD.IADD R6, R6, 0x1, -R19 ;  /* 0x000000010606b824 */ /* 0x000fe200078e0a13 */
[----:B------:R-:W-:Y:S01]  /*1450*/  ISETP.GT.U32.AND P3, PT, R19, R13, PT ;  /* 0x0000000d1300720c */ /* 0x000fe20003f64070 */
[----:B------:R-:W-:-:S02]  /*1460*/  IMAD.MOV R15, RZ, RZ, -R15 ;  /* 0x000000ffff0f7224 */ /* 0x000fc400078e0a0f */
[C---:B------:R-:W-:Y:S02]  /*1470*/  IMAD R17, R19.reuse, R17, R26 ;  /* 0x0000001113117224 */ /* 0x040fe400078e021a */
[----:B------:R-:W-:Y:S02]  /*1480*/  IMAD.MOV R16, RZ, RZ, -R16 ;  /* 0x000000ffff107224 */ /* 0x000fe400078e0a10 */
[C---:B------:R-:W-:Y:S02]  /*1490*/  IMAD R15, R19.reuse, R15, R24 ;  /* 0x0000000f130f7224 */ /* 0x040fe400078e0218 */
[----:B------:R-:W-:Y:S01]  /*14a0*/  @!P2 IMAD.IADD R8, R8, 0x1, -R19 ;  /* 0x000000010808a824 */ /* 0x000fe200078e0a13 */
[C---:B------:R-:W-:Y:S01]  /*14b0*/  ISETP.GT.U32.AND P2, PT, R19.reuse, R17, PT ;  /* 0x000000111300720c */ /* 0x040fe20003f44070 */
[----:B------:R-:W-:Y:S01]  /*14c0*/  IMAD R16, R19, R16, R25 ;  /* 0x0000001013107224 */ /* 0x000fe200078e0219 */
[----:B------:R-:W-:Y:S01]  /*14d0*/  CS2R R24, SRZ ;  /* 0x0000000000187805 */ /* 0x000fe2000001ff00 */
[--C-:B------:R-:W-:Y:S01]  /*14e0*/  @!P4 IMAD.IADD R9, R9, 0x1, -R19.reuse ;  /* 0x000000010909c824 */ /* 0x100fe200078e0a13 */
[----:B------:R-:W-:Y:S01]  /*14f0*/  ISETP.GT.U32.AND P4, PT, R19, R15, PT ;  /* 0x0000000f1300720c */ /* 0x000fe20003f84070 */
[--C-:B------:R-:W-:Y:S01]  /*1500*/  @!P0 IMAD.IADD R14, R14, 0x1, -R19.reuse ;  /* 0x000000010e0e8824 */ /* 0x100fe200078e0a13 */
[----:B------:R-:W-:Y:S01]  /*1510*/  ISETP.GE.AND P0, PT, R31, RZ, PT ;  /* 0x000000ff1f00720c */ /* 0x000fe20003f06270 */
[--C-:B------:R-:W-:Y:S01]  /*1520*/  @!P6 IMAD.IADD R10, R10, 0x1, -R19.reuse ;  /* 0x000000010a0ae824 */ /* 0x100fe200078e0a13 */
[----:B------:R-:W-:Y:S01]  /*1530*/  ISETP.GE.AND P6, PT, R28, RZ, PT ;  /* 0x000000ff1c00720c */ /* 0x000fe20003fc6270 */
[--C-:B------:R-:W-:Y:S01]  /*1540*/  @!P5 IMAD.IADD R11, R11, 0x1, -R19.reuse ;  /* 0x000000010b0bd824 */ /* 0x100fe200078e0a13 */
[----:B------:R-:W-:Y:S01]  /*1550*/  ISETP.GT.U32.AND P5, PT, R19, R16, PT ;  /* 0x000000101300720c */ /* 0x000fe20003fa4070 */
[--C-:B------:R-:W-:Y:S01]  /*1560*/  @!P1 IMAD.IADD R12, R12, 0x1, -R19.reuse ;  /* 0x000000010c0c9824 */ /* 0x100fe200078e0a13 */
[----:B------:R-:W-:Y:S01]  /*1570*/  ISETP.GE.AND P1, PT, R29, RZ, PT ;  /* 0x000000ff1d00720c */ /* 0x000fe20003f26270 */
[--C-:B------:R-:W-:Y:S01]  /*1580*/  @!P3 IMAD.IADD R13, R13, 0x1, -R19.reuse ;  /* 0x000000010d0db824 */ /* 0x100fe200078e0a13 */
[----:B------:R-:W-:Y:S01]  /*1590*/  ISETP.GE.AND P3, PT, R30, RZ, PT ;  /* 0x000000ff1e00720c */ /* 0x000fe20003f66270 */
[--C-:B------:R-:W-:Y:S01]  /*15a0*/  @!P2 IMAD.IADD R17, R17, 0x1, -R19.reuse ;  /* 0x000000011111a824 */ /* 0x100fe200078e0a13 */
[----:B------:R-:W-:Y:S01]  /*15b0*/  ISETP.GE.AND P2, PT, R32, RZ, PT ;  /* 0x000000ff2000720c */ /* 0x000fe20003f46270 */
[----:B------:R-:W-:Y:S01]  /*15c0*/  @!P4 IMAD.IADD R15, R15, 0x1, -R19 ;  /* 0x000000010f0fc824 */ /* 0x000fe200078e0a13 */
[----:B------:R-:W-:Y:S01]  /*15d0*/  ISETP.GE.AND P4, PT, R33, RZ, PT ;  /* 0x000000ff2100720c */ /* 0x000fe20003f86270 */
[----:B------:R-:W-:Y:S01]  /*15e0*/  @!P0 IMAD.MOV R9, RZ, RZ, -R9 ;  /* 0x000000ffff098224 */ /* 0x000fe200078e0a09 */
[C---:B------:R-:W-:Y:S01]  /*15f0*/  ISETP.GT.U32.AND P0, PT, R19.reuse, R17, PT ;  /* 0x000000111300720c */ /* 0x040fe20003f04070 */
[----:B------:R-:W-:Y:S01]  /*1600*/  @!P6 IMAD.MOV R6, RZ, RZ, -R6 ;  /* 0x000000ffff06e224 */ /* 0x000fe200078e0a06 */
[C---:B------:R-:W-:Y:S01]  /*1610*/  ISETP.GT.U32.AND P6, PT, R19.reuse, R15, PT ;  /* 0x0000000f1300720c */ /* 0x040fe20003fc4070 */
[----:B------:R-:W-:Y:S01]  /*1620*/  @!P5 IMAD.IADD R16, R16, 0x1, -R19 ;  /* 0x000000011010d824 */ /* 0x000fe200078e0a13 */
[C---:B------:R-:W-:Y:S01]  /*1630*/  ISETP.GT.U32.AND P5, PT, R19.reuse, R12, PT ;  /* 0x0000000c1300720c */ /* 0x040fe20003fa4070 */
[----:B------:R-:W-:Y:S01]  /*1640*/  @!P1 IMAD.MOV R7, RZ, RZ, -R7 ;  /* 0x000000ffff079224 */ /* 0x000fe200078e0a07 */
[C---:B------:R-:W-:Y:S01]  /*1650*/  ISETP.GT.U32.AND P1, PT, R19.reuse, R13, PT ;  /* 0x0000000d1300720c */ /* 0x040fe20003f24070 */
[----:B------:R-:W-:Y:S01]  /*1660*/  @!P3 IMAD.MOV R8, RZ, RZ, -R8 ;  /* 0x000000ffff08b224 */ /* 0x000fe200078e0a08 */
[C---:B------:R-:W-:Y:S01]  /*1670*/  ISETP.GT.U32.AND P3, PT, R19.reuse, R14, PT ;  /* 0x0000000e1300720c */ /* 0x040fe20003f64070 */
[----:B------:R-:W-:Y:S01]  /*1680*/  @!P2 IMAD.MOV R10, RZ, RZ, -R10 ;  /* 0x000000ffff0aa224 */ /* 0x000fe200078e0a0a */
[----:B------:R-:W-:Y:S01]  /*1690*/  ISETP.GT.U32.AND P2, PT, R19, R16, PT ;  /* 0x000000101300720c */ /* 0x000fe20003f44070 */
[----:B------:R-:W-:Y:S01]  /*16a0*/  @!P4 IMAD.MOV R11, RZ, RZ, -R11 ;  /* 0x000000ffff0bc224 */ /* 0x000fe200078e0a0b */
[----:B------:R-:W-:Y:S01]  /*16b0*/  ISETP.GE.AND P4, PT, R27, RZ, PT ;  /* 0x000000ff1b00720c */ /* 0x000fe20003f86270 */
[--C-:B------:R-:W-:Y:S01]  /*16c0*/  @!P0 IMAD.IADD R17, R17, 0x1, -R19.reuse ;  /* 0x0000000111118824 */ /* 0x100fe200078e0a13 */
        /* <DEDUP_REMOVED lines=9> */
[----:B------:R-:W-:Y:S01]  /*1760*/  @!P2 IMAD.IADD R16, R16, 0x1, -R19 ;  /* 0x000000011010a824 */ /* 0x000fe200078e0a13 */
[----:B------:R-:W-:Y:S01]  /*1770*/  ISETP.NE.AND P2, PT, R23, RZ, PT ;  /* 0x000000ff1700720c */ /* 0x000fe20003f45270 */
[----:B------:R-:W-:Y:S01]  /*1780*/  IMAD R18, R18, UR4, RZ ;  /* 0x0000000412127c24 */ /* 0x000fe2000f8e02ff */
[----:B------:R-:W-:Y:S01]  /*1790*/  ULDC UR4, c[0x0][0x240] ;  /* 0x0000900000047ab9 */ /* 0x000fe20000000800 */
[----:B------:R-:W-:Y:S01]  /*17a0*/  @!P0 IMAD.MOV R15, RZ, RZ, -R15 ;  /* 0x000000ffff0f8224 */ /* 0x000fe200078e0a0f */
[C---:B------:R-:W-:Y:S01]  /*17b0*/  SEL R0, R3.reuse, R0, !P2 ;  /* 0x0000000003007207 */ /* 0x040fe20005000000 */
[----:B------:R-:W-:Y:S01]  /*17c0*/  @!P6 IMAD.MOV R16, RZ, RZ, -R16 ;  /* 0x000000ffff10e224 */ /* 0x000fe200078e0a10 */
[C---:B------:R-:W-:Y:S01]  /*17d0*/  LEA R74, P0, R18.reuse, UR6, 0x1 ;  /* 0x00000006124a7c11 */ /* 0x040fe2000f8008ff */
[----:B------:R-:W-:Y:S01]  /*17e0*/  @!P5 IMAD.MOV R12, RZ, RZ, -R12 ;  /* 0x000000ffff0cd224 */ /* 0x000fe200078e0a0c */
[C---:B------:R-:W-:Y:S01]  /*17f0*/  SEL R2, R3.reuse, R2, !P2 ;  /* 0x0000000203027207 */ /* 0x040fe20005000000 */
[----:B------:R-:W-:Y:S01]  /*1800*/  @!P1 IMAD.MOV R13, RZ, RZ, -R13 ;  /* 0x000000ffff0d9224 */ /* 0x000fe200078e0a0d */
[----:B------:R-:W-:Y:S01]  /*1810*/  LEA.HI.X.SX32 R75, R18, UR7, 0x1, P0 ;  /* 0x00000007124b7c11 */ /* 0x000fe200080f0eff */
[----:B------:R-:W-:Y:S01]  /*1820*/  @!P3 IMAD.MOV R14, RZ, RZ, -R14 ;  /* 0x000000ffff0eb224 */ /* 0x000fe200078e0a0e */
[C---:B------:R-:W-:Y:S01]  /*1830*/  SEL R4, R3.reuse, R4, !P2 ;  /* 0x0000000403047207 */ /* 0x040fe20005000000 */
[----:B------:R-:W-:Y:S01]  /*1840*/  @!P4 IMAD.MOV R17, RZ, RZ, -R17 ;  /* 0x000000ffff11c224 */ /* 0x000fe200078e0a11 */
[C---:B------:R-:W-:Y:S01]  /*1850*/  SEL R5, R3.reuse, R5, !P2 ;  /* 0x0000000503057207 */ /* 0x040fe20005000000 */
[----:B------:R-:W-:Y:S01]  /*1860*/  IMAD R0, R0, UR4, RZ ;  /* 0x0000000400007c24 */ /* 0x000fe2000f8e02ff */
[C---:B------:R-:W-:Y:S01]  /*1870*/  SEL R6, R3.reuse, R6, !P2 ;  /* 0x0000000603067207 */ /* 0x040fe20005000000 */
[----:B------:R-:W-:Y:S01]  /*1880*/  ULDC.64 UR6, c[0x0][0x218] ;  /* 0x0000860000067ab9 */ /* 0x000fe20000000a00 */
[C---:B------:R-:W-:Y:S01]  /*1890*/  SEL R7, R3.reuse, R7, !P2 ;  /* 0x0000000703077207 */ /* 0x040fe20005000000 */
[----:B------:R-:W-:Y:S01]  /*18a0*/  IMAD R2, R2, UR4, RZ ;  /* 0x0000000402027c24 */ /* 0x000fe2000f8e02ff */
[C---:B------:R-:W-:Y:S01]  /*18b0*/  SEL R8, R3.reuse, R8, !P2 ;  /* 0x0000000803087207 */ /* 0x040fe20005000000 */
[----:B------:R-:W-:Y:S01]  /*18c0*/  IMAD R4, R4, UR4, RZ ;  /* 0x0000000404047c24 */ /* 0x000fe2000f8e02ff */
[----:B------:R-:W-:Y:S01]  /*18d0*/  SEL R9, R3, R9, !P2 ;  /* 0x0000000903097207 */ /* 0x000fe20005000000 */
        /* <DEDUP_REMOVED lines=17> */
[----:B------:R-:W-:Y:S01]  /*19f0*/  LEA R146, P2, R0, UR6, 0x1 ;  /* 0x0000000600927c11 */ /* 0x000fe2000f8408ff */
[----:B------:R-:W-:Y:S01]  /*1a00*/  IMAD R14, R14, UR4, RZ ;  /* 0x000000040e0e7c24 */ /* 0x000fe2000f8e02ff */
[----:B------:R-:W-:Y:S01]  /*1a10*/  LEA R60, P1, R2, UR6, 0x1 ;  /* 0x00000006023c7c11 */ /* 0x000fe2000f8208ff */
[----:B------:R-:W-:Y:S01]  /*1a20*/  IMAD R15, R15, UR4, RZ ;  /* 0x000000040f0f7c24 */ /* 0x000fe2000f8e02ff */
[----:B------:R-:W-:Y:S01]  /*1a30*/  LEA.HI.X.SX32 R73, R0, UR7, 0x1, P2 ;  /* 0x0000000700497c11 */ /* 0x000fe200090f0eff */
[----:B------:R-:W-:Y:S01]  /*1a40*/  IMAD R16, R16, UR4, RZ ;  /* 0x0000000410107c24 */ /* 0x000fe2000f8e02ff */
[----:B------:R-:W0:Y:S01]  /*1a50*/  LDC R0, c[0x0][0x23c] ;  /* 0x00008f00ff007b82 */ /* 0x000e220000000800 */
[----:B------:R-:W-:Y:S01]  /*1a60*/  LEA.HI.X.SX32 R61, R2, UR7, 0x1, P1 ;  /* 0x00000007023d7c11 */ /* 0x000fe200088f0eff */
[----:B------:R-:W-:Y:S01]  /*1a70*/  IMAD R3, R3, UR4, RZ ;  /* 0x0000000403037c24 */ /* 0x000fe2000f8e02ff */
[----:B------:R-:W-:Y:S01]  /*1a80*/  LEA R156, P0, R4, UR6, 0x1 ;  /* 0x00000006049c7c11 */ /* 0x000fe2000f8008ff */
[----:B------:R-:W-:Y:S01]  /*1a90*/  UMOV UR4, URZ ;  /* 0x0000003f00047c82 */ /* 0x000fe20008000000 */
[----:B------:R-:W-:Y:S01]  /*1aa0*/  LEA R62, P4, R5, UR6, 0x1 ;  /* 0x00000006053e7c11 */ /* 0x000fe2000f8808ff */
[-C--:B------:R-:W-:Y:S01]  /*1ab0*/  IMAD R101, R132, R137.reuse, RZ ;  /* 0x0000008984657224 */ /* 0x080fe200078e02ff */
        /* <DEDUP_REMOVED lines=10> */
[----:B------:R-:W-:Y:S01]  /*1b60*/  LEA.HI.X.SX32 R179, R4, UR7, 0x1, P0 ;  /* 0x0000000704b37c11 */ /* 0x000fe200080f0eff */
        /* <DEDUP_REMOVED lines=26> */
[----:B------:R-:W-:Y:S01]  /*1d10*/  UIADD3 UR6, UP0, UR14, 0x2, URZ ;  /* 0x000000020e067890 */ /* 0x000fe2000ff1e03f */
[----:B------:R-:W-:Y:S01]  /*1d20*/  LEA.HI.X.SX32 R19, R11, UR7, 0x1, P0 ;  /* 0x000000070b137c11 */ /* 0x000fe200080f0eff */
[-C--:B------:R-:W-:Y:S01]  /*1d30*/  IMAD R143, R92, R137.reuse, RZ ;  /* 0x000000895c8f7224 */ /* 0x080fe200078e02ff */
[----:B------:R-:W-:Y:S01]  /*1d40*/  LEA.HI.X.SX32 R21, R12, UR7, 0x1, P4 ;  /* 0x000000070c157c11 */ /* 0x000fe2000a0f0eff */
[-C--:B------:R-:W-:Y:S01]  /*1d50*/  IMAD R141, R90, R137.reuse, RZ ;  /* 0x000000895a8d7224 */ /* 0x080fe200078e02ff */
[----:B------:R-:W-:Y:S01]  /*1d60*/  LEA.HI.X.SX32 R57, R13, UR7, 0x1, P6 ;  /* 0x000000070d397c11 */ /* 0x000fe2000b0f0eff */
[----:B------:R-:W-:Y:S01]  /*1d70*/  IMAD R139, R88, R137, RZ ;  /* 0x00000089588b7224 */ /* 0x000fe200078e02ff */
[----:B------:R-:W-:-:S02]  /*1d80*/  LEA.HI.X.SX32 R59, R14, UR7, 0x1, P5 ;  /* 0x000000070e3b7c11 */ /* 0x000fc4000a8f0eff */
[----:B------:R-:W-:Y:S02]  /*1d90*/  CS2R R26, SRZ ;  /* 0x00000000001a7805 */ /* 0x000fe4000001ff00 */
[----:B------:R-:W-:Y:S02]  /*1da0*/  LEA.HI.X.SX32 R58, R15, UR7, 0x1, P3 ;  /* 0x000000070f3a7c11 */ /* 0x000fe400098f0eff */
[----:B------:R-:W-:Y:S02]  /*1db0*/  CS2R R28, SRZ ;  /* 0x00000000001c7805 */ /* 0x000fe4000001ff00 */
[----:B------:R-:W-:Y:S02]  /*1dc0*/  LEA.HI.X.SX32 R191, R16, UR7, 0x1, P2 ;  /* 0x0000000710bf7c11 */ /* 0x000fe400090f0eff */
[----:B------:R-:W-:Y:S02]  /*1dd0*/  CS2R R30, SRZ ;  /* 0x00000000001e7805 */ /* 0x000fe4000001ff00 */
[----:B------:R-:W-:Y:S01]  /*1de0*/  LEA.HI.X.SX32 R189, R3, UR7, 0x1, P1 ;  /* 0x0000000703bd7c11 */ /* 0x000fe200088f0eff */
[----:B------:R-:W-:Y:S01]  /*1df0*/  UIADD3.X UR7, UR4, 0x40000040, URZ, UP0, !UPT ;  /* 0x4000004004077890 */ /* 0x000fe200087fe43f */
[----:B------:R-:W-:-:S02]  /*1e00*/  CS2R R32, SRZ ;  /* 0x0000000000207805 */ /* 0x000fc4000001ff00 */
[----:B------:R-:W-:Y:S02]  /*1e10*/  CS2R R34, SRZ ;  /* 0x0000000000227805 */ /* 0x000fe4000001ff00 */
[----:B------:R-:W-:Y:S02]  /*1e20*/  CS2R R36, SRZ ;  /* 0x0000000000247805 */ /* 0x000fe4000001ff00 */
[----:B------:R-:W-:Y:S01]  /*1e30*/  CS2R R38, SRZ ;  /* 0x0000000000267805 */ /* 0x000fe2000001ff00 */
[----:B0-----:R-:W-:Y:S01]  /*1e40*/  IMAD R109, R81, R0, RZ ;  /* 0x00000000516d7224 */ /* 0x001fe200078e02ff */
[----:B------:R-:W-:Y:S01]  /*1e50*/  UIADD3.64 UR22, UR6, 0x2, URZ ;  /* 0x0000000206167897 */ /* 0x000fe2000fffe03f */
[----:B------:R-:W-:Y:S01]  /*1e60*/  IMAD.SHL.U32 R99, R0, 0x40, RZ ;  /* 0x0000004000637824 */ /* 0x000fe200078e00ff */
[----:B------:R-:W-:Y:S01]  /*1e70*/  UIADD3.64 UR10, UR6, 0x4, URZ ;  /* 0x00000004060a7897 */ /* 0x000fe2000fffe03f */
[----:B------:R-:W-:-:S11]  /*1e80*/  IMAD R137, R86, R137, RZ ;  /* 0x0000008956897224 */ /* 0x000fd600078e02ff */
.L_x_1:
[----:B------:R-:W-:Y:S01]  /*1e90*/  ISETP.GE.AND P0, PT, R79, UR17, PT ;  /* 0x000000114f007c0c */ /* 0x000fe2000bf06270 */
[----:B------:R-:W-:Y:S01]  /*1ea0*/  IMAD.MOV.U32 R2, RZ, RZ, R74 ;  /* 0x000000ffff027224 */ /* 0x000fe200078e004a */
[----:B------:R-:W-:Y:S01]  /*1eb0*/  ISETP.GE.AND P1, PT, R86, UR17, PT ;  /* 0x0000001156007c0c */ /* 0x000fe2000bf26270 */
[----:B------:R-:W-:Y:S01]  /*1ec0*/  IMAD.MOV.U32 R3, RZ, RZ, R75 ;  /* 0x000000ffff037224 */ /* 0x000fe200078e004b */
[----:B------:R-:W-:Y:S02]  /*1ed0*/  ISETP.GE.AND P2, PT, R88, UR17, PT ;  /* 0x0000001158007c0c */ /* 0x000fe4000bf46270 */
[----:B------:R-:W-:Y:S01]  /*1ee0*/  PRMT R138, RZ, 0x7610, R138 ;  /* 0x00007610ff8a7816 */ /* 0x000fe2000000008a */
[----:B------:R-:W-:Y:S01]  /*1ef0*/  IMAD.WIDE R4, R95, 0x2, R2 ;  /* 0x000000025f047825 */ /* 0x000fe200078e0202 */
[----:B------:R-:W-:Y:S02]  /*1f00*/  PRMT R142, RZ, 0x7610, R142 ;  /* 0x00007610ff8e7816 */ /* 0x000fe4000000008e */
[----:B------:R-:W-:Y:S01]  /*1f10*/  PRMT R144, RZ, 0x7610, R144 ;  /* 0x00007610ff907816 */ /* 0x000fe20000000090 */
[----:B------:R-:W-:-:S02]  /*1f20*/  IMAD.WIDE R6, R137, 0x2, R2 ;  /* 0x0000000289067825 */ /* 0x000fc400078e0202 */
[----:B------:R0:W2:Y:S02]  /*1f30*/  @!P0 LDG.E.U16 R138, desc[UR18][R4.64] ;  /* 0x00000012048a8981 */ /* 0x0000a4000c1e1500 */
[----:B------:R-:W-:Y:S01]  /*1f40*/  IMAD.WIDE R8, R139, 0x2, R2 ;  /* 0x000000028b087825 */ /* 0x000fe200078e0202 */
[----:B------:R-:W-:Y:S01]  /*1f50*/  ISETP.GE.AND P0, PT, R90, UR17, PT ;  /* 0x000000115a007c0c */ /* 0x000fe2000bf06270 */
[----:B------:R1:W3:Y:S01]  /*1f60*/  @!P1 LDG.E.U16 R142, desc[UR18][R6.64] ;  /* 0x00000012068e9981 */ /* 0x0002e2000c1e1500 */
[----:B------:R-:W-:-:S03]  /*1f70*/  ISETP.GE.AND P1, PT, R92, UR17, PT ;  /* 0x000000115c007c0c */ /* 0x000fc6000bf26270 */
[----:B------:R4:W5:Y:S01]  /*1f80*/  @!P2 LDG.E.U16 R144, desc[UR18][R8.64] ;  /* 0x000000120890a981 */ /* 0x000962000c1e1500 */
[----:B------:R-:W-:Y:S01]  /*1f90*/  ISETP.GE.AND P2, PT, R94, UR17, PT ;  /* 0x000000115e007c0c */ /* 0x000fe2000bf46270 */
[----:B0-----:R-:W-:Y:S01]  /*1fa0*/  IMAD.WIDE R4, R141, 0x2, R2 ;  /* 0x000000028d047825 */ /* 0x001fe200078e0202 */
[----:B------:R-:W-:Y:S02]  /*1fb0*/  PRMT R75, RZ, 0x7610, R75 ;  /* 0x00007610ff4b7816 */ /* 0x000fe4000000004b */
[----:B------:R-:W-:Y:S01]  /*1fc0*/  PRMT R74, RZ, 0x7610, R74 ;  /* 0x00007610ff4a7816 */ /* 0x000fe2000000004a */
[----:B-1----:R-:W-:Y:S01]  /*1fd0*/  IMAD.WIDE R6, R143, 0x2, R2 ;  /* 0x000000028f067825 */ /* 0x002fe200078e0202 */
[----:B------:R-:W-:Y:S02]  /*1fe0*/  PRMT R0, RZ, 0x7610, R0 ;  /* 0x00007610ff007816 */ /* 0x000fe40000000000 */
[----:B------:R-:W-:Y:S01]  /*1ff0*/  ISETP.GE.AND P3, PT, R96, UR17, PT ;  /* 0x0000001160007c0c */ /* 0x000fe2000bf66270 */
[----:B----4-:R-:W-:Y:S01]  /*2000*/  IMAD.WIDE R8, R145, 0x2, R2 ;  /* 0x0000000291087825 */ /* 0x010fe200078e0202 */
[----:B------:R-:W-:Y:S01]  /*2010*/  ISETP.GE.AND P4, PT, R98, UR17, PT ;  /* 0x0000001162007c0c */ /* 0x000fe2000bf86270 */
[----:B------:R0:W4:Y:S01]  /*2020*/  @!P0 LDG.E.U16 R75, desc[UR18][R4.64] ;  /* 0x00000012044b8981 */ /* 0x000122000c1e1500 */
[----:B------:R-:W-:-:S03]  /*2030*/  ISETP.GE.AND P0, PT, R100, UR17, PT ;  /* 0x0000001164007c0c */ /* 0x000fc6000bf06270 */
[----:B------:R1:W3:Y:S01]  /*2040*/  @!P1 LDG.E.U16 R74, desc[UR18][R6.64] ;  /* 0x00000012064a9981 */ /* 0x0002e2000c1e1500 */
[----:B------:R-:W-:-:S03]  /*2050*/  ISETP.GE.AND P1, PT, R102, UR17, PT ;  /* 0x0000001166007c0c */ /* 0x000fc6000bf26270 */
[----:B------:R1:W5:Y:S01]  /*2060*/  @!P2 LDG.E.U16 R0, desc[UR18][R8.64] ;  /* 0x000000120800a981 */ /* 0x000362000c1e1500 */
[----:B------:R-:W-:Y:S01]  /*2070*/  ISETP.GE.AND P2, PT, R104, UR17, PT ;  /* 0x0000001168007c0c */ /* 0x000fe2000bf46270 */
[----:B------:R-:W-:Y:S01]  /*2080*/  IMAD.WIDE R10, R147, 0x2, R2 ;  /* 0x00000002930a7825 */ /* 0x000fe200078e0202 */
[----:B------:R-:W-:Y:S02]  /*2090*/  PRMT R140, RZ, 0x7610, R140 ;  /* 0x00007610ff8c7816 */ /* 0x000fe4000000008c */
[----:B------:R-:W-:Y:S01]  /*20a0*/  PRMT R173, RZ, 0x7610, R173 ;  /* 0x00007610ffad7816 */ /* 0x000fe200000000ad */
[----:B------:R-:W-:Y:S01]  /*20b0*/  IMAD.WIDE R12, R149, 0x2, R2 ;  /* 0x00000002950c7825 */ /* 0x000fe200078e0202 */
[----:B------:R-:W-:Y:S02]  /*20c0*/  PRMT R148, RZ, 0x7610, R148 ;  /* 0x00007610ff947816 */ /* 0x000fe40000000094 */
[----:B------:R1:W4:Y:S01]  /*20d0*/  @!P3 LDG.E.U16 R140, desc[UR18][R10.64] ;  /* 0x000000120a8cb981 */ /* 0x000322000c1e1500 */
[----:B------:R-:W-:Y:S01]  /*20e0*/  PRMT R150, RZ, 0x7610, R150 ;  /* 0x00007610ff967816 */ /* 0x000fe20000000096 */
[----:B0-----:R-:W-:Y:S01]  /*20f0*/  IMAD.WIDE R4, R151, 0x2, R2 ;  /* 0x0000000297047825 */ /* 0x001fe200078e0202 */
[----:B------:R-:W-:Y:S01]  /*2100*/  PRMT R152, RZ, 0x7610, R152 ;  /* 0x00007610ff987816 */ /* 0x000fe20000000098 */
[----:B------:R0:W4:Y:S01]  /*2110*/  @!P4 LDG.E.U16 R173, desc[UR18][R12.64] ;  /* 0x000000120cadc981 */ /* 0x000122000c1e1500 */
[----:B------:R-:W-:Y:S01]  /*2120*/  ISETP.GE.AND P3, PT, R106, UR17, PT ;  /* 0x000000116a007c0c */ /* 0x000fe2000bf66270 */
[--C-:B-1----:R-:W-:Y:S01]  /*2130*/  IMAD.WIDE R6, R153, 0x2, R2.reuse ;  /* 0x0000000299067825 */ /* 0x102fe200078e0202 */
[----:B------:R-:W-:Y:S01]  /*2140*/  ISETP.GE.AND P4, PT, R108, UR17, PT ;  /* 0x000000116c007c0c */ /* 0x000fe2000bf86270 */
[----:B------:R1:W5:Y:S02]  /*2150*/  @!P0 LDG.E.U16 R148, desc[UR18][R4.64] ;  /* 0x0000001204948981 */ /* 0x000364000c1e1500 */
[----:B------:R-:W-:Y:S01]  /*2160*/  IMAD.WIDE R8, R155, 0x2, R2 ;  /* 0x000000029b087825 */ /* 0x000fe200078e0202 */
[----:B------:R-:W-:Y:S01]  /*2170*/  ISETP.GE.AND P0, PT, R119, UR17, PT ;  /* 0x0000001177007c0c */ /* 0x000fe2000bf06270 */
[----:B------:R-:W4:Y:S01]  /*2180*/  @!P1 LDG.E.U16 R150, desc[UR18][R6.64] ;  /* 0x0000001206969981 */ /* 0x000f22000c1e1500 */
[----:B------:R-:W-:-:S03]  /*2190*/  ISETP.GE.AND P1, PT, R118, UR17, PT ;  /* 0x0000001176007c0c */ /* 0x000fc6000bf26270 */
[----:B------:R-:W4:Y:S01]  /*21a0*/  @!P2 LDG.E.U16 R152, desc[UR18][R8.64] ;  /* 0x000000120898a981 */ /* 0x000f22000c1e1500 */
[----:B------:R-:W-:Y:S01]  /*21b0*/  ISETP.GE.AND P2, PT, R110, UR17, PT ;  /* 0x000000116e007c0c */ /* 0x000fe2000bf46270 */
[----:B------:R-:W-:Y:S01]  /*21c0*/  IMAD.WIDE R10, R157, 0x2, R2 ;  /* 0x000000029d0a7825 */ /* 0x000fe200078e0202 */
[----:B------:R-:W-:Y:S02]  /*21d0*/  PRMT R177, RZ, 0x7610, R177 ;  /* 0x00007610ffb17816 */ /* 0x000fe400000000b1 */
[----:B------:R-:W-:Y:S01]  /*21e0*/  PRMT R154, RZ, 0x7610, R154 ;  /* 0x00007610ff9a7816 */ /* 0x000fe2000000009a */
[----:B0-----:R-:W-:Y:S01]  /*21f0*/  IMAD.WIDE R12, R159, 0x2, R2 ;  /* 0x000000029f0c7825 */ /* 0x001fe200078e0202 */
[----:B------:R-:W-:Y:S02]  /*2200*/  PRMT R158, RZ, 0x7610, R158 ;  /* 0x00007610ff9e7816 */ /* 0x000fe4000000009e */
[----:B------:R-:W4:Y:S01]  /*2210*/  @!P3 LDG.E.U16 R177, desc[UR18][R10.64] ;  /* 0x000000120ab1b981 */ /* 0x000f22000c1e1500 */
[----:B------:R-:W-:Y:S01]  /*2220*/  PRMT R164, RZ, 0x7610, R164 ;  /* 0x00007610ffa47816 */ /* 0x000fe200000000a4 */
[----:B-1----:R-:W-:Y:S01]  /*2230*/  IMAD.WIDE R4, R161, 0x2, R2 ;  /* 0x00000002a1047825 */ /* 0x002fe200078e0202 */
[----:B------:R-:W-:Y:S01]  /*2240*/  PRMT R166, RZ, 0x7610, R166 ;  /* 0x00007610ffa67816 */ /* 0x000fe200000000a6 */
[----:B------:R0:W4:Y:S01]  /*2250*/  @!P4 LDG.E.U16 R154, desc[UR18][R12.64] ;  /* 0x000000120c9ac981 */ /* 0x000122000c1e1500 */
[----:B------:R-:W-:Y:S01]  /*2260*/  ISETP.GE.AND P3, PT, R112, UR17, PT ;  /* 0x0000001170007c0c */ /* 0x000fe2000bf66270 */
[--C-:B------:R-:W-:Y:S01]  /*2270*/  IMAD.WIDE R14, R171, 0x2, R2.reuse ;  /* 0x00000002ab0e7825 */ /* 0x100fe200078e0202 */
[----:B------:R-:W-:Y:S01]  /*2280*/  ISETP.GE.AND P4, PT, R114, UR17, PT ;  /* 0x0000001172007c0c */ /* 0x000fe2000bf86270 */
[----:B------:R1:W4:Y:S01]  /*2290*/  @!P2 LDG.E.U16 R158, desc[UR18][R4.64] ;  /* 0x00000012049ea981 */ /* 0x000322000c1e1500 */
[----:B------:R-:W-:Y:S01]  /*22a0*/  ISETP.GE.AND P5, PT, R116, UR17, PT ;  /* 0x0000001174007c0c */ /* 0x000fe2000bfa6270 */
[----:B0-----:R-:W-:-:S02]  /*22b0*/  IMAD.WIDE R12, R169, 0x2, R2 ;  /* 0x00000002a90c7825 */ /* 0x001fc400078e0202 */
[----:B------:R-:W4:Y:S01]  /*22c0*/  @!P0 LDG.E.U16 R166, desc[UR18][R14.64] ;  /* 0x000000120ea68981 */ /* 0x000f22000c1e1500 */
[----:B------:R-:W-:Y:S02]  /*22d0*/  ISETP.GE.AND P2, PT, R120, UR17, PT ;  /* 0x0000001178007c0c */ /* 0x000fe4000bf46270 */
[----:B------:R-:W-:Y:S01]  /*22e0*/  ISETP.GE.AND P0, PT, R123, UR17, PT ;  /* 0x000000117b007c0c */ /* 0x000fe2000bf06270 */
[----:B------:R-:W4:Y:S01]  /*22f0*/  @!P1 LDG.E.U16 R164, desc[UR18][R12.64] ;  /* 0x000000120ca49981 */ /* 0x000f22000c1e1500 */
[----:B------:R-:W-:Y:S01]  /*2300*/  ISETP.GE.AND P1, PT, R122, UR17, PT ;  /* 0x000000117a007c0c */ /* 0x000fe2000bf26270 */
[----:B------:R-:W-:Y:S01]  /*2310*/  IMAD.WIDE R6, R163, 0x2, R2 ;  /* 0x00000002a3067825 */ /* 0x000fe200078e0202 */
[----:B------:R-:W-:Y:S02]  /*2320*/  PRMT R160, RZ, 0x7610, R160 ;  /* 0x00007610ffa07816 */ /* 0x000fe400000000a0 */
[----:B------:R-:W-:Y:S01]  /*2330*/  PRMT R181, RZ, 0x7610, R181 ;  /* 0x00007610ffb57816 */ /* 0x000fe200000000b5 */
[----:B------:R-:W-:Y:S01]  /*2340*/  IMAD.WIDE R8, R165, 0x2, R2 ;  /* 0x00000002a5087825 */ /* 0x000fe200078e0202 */
[----:B------:R-:W-:-:S02]  /*2350*/  PRMT R162, RZ, 0x7610, R162 ;  /* 0x00007610ffa27816 */ /* 0x000fc400000000a2 */
[----:B------:R-:W4:Y:S01]  /*2360*/  @!P3 LDG.E.U16 R160, desc[UR18][R6.64] ;  /* 0x0000001206a0b981 */ /* 0x000f22000c1e1500 */
[----:B------:R-:W-:Y:S01]  /*2370*/  IMAD.WIDE R10, R167, 0x2, R2 ;  /* 0x00000002a70a7825 */ /* 0x000fe200078e0202 */
[----:B------:R-:W-:Y:S02]  /*2380*/  PRMT R183, RZ, 0x7610, R183 ;  /* 0x00007610ffb77816 */ /* 0x000fe400000000b7 */
[----:B------:R0:W4:Y:S01]  /*2390*/  @!P4 LDG.E.U16 R181, desc[UR18][R8.64] ;  /* 0x0000001208b5c981 */ /* 0x000122000c1e1500 */
[----:B------:R-:W-:Y:S01]  /*23a0*/  PRMT R170, RZ, 0x7610, R170 ;  /* 0x00007610ffaa7816 */ /* 0x000fe200000000aa */
[----:B-1----:R-:W-:Y:S01]  /*23b0*/  IMAD.WIDE R4, R87, 0x2, R2 ;  /* 0x0000000257047825 */ /* 0x002fe200078e0202 */
[----:B------:R-:W-:Y:S01]  /*23c0*/  PRMT R172, RZ, 0x7610, R172 ;  /* 0x00007610ffac7816 */ /* 0x000fe200000000ac */
[----:B------:R1:W4:Y:S01]  /*23d0*/  @!P5 LDG.E.U16 R162, desc[UR18][R10.64] ;  /* 0x000000120aa2d981 */ /* 0x000322000c1e1500 */
[----:B------:R-:W-:Y:S01]  /*23e0*/  ISETP.GE.AND P3, PT, R121, UR17, PT ;  /* 0x0000001179007c0c */ /* 0x000fe2000bf66270 */
[----:B0-----:R-:W-:-:S02]  /*23f0*/  IMAD.WIDE R8, R115, 0x2, R2 ;  /* 0x0000000273087825 */ /* 0x001fc400078e0202 */
[----:B------:R0:W4:Y:S02]  /*2400*/  @!P2 LDG.E.U16 R183, desc[UR18][R4.64] ;  /* 0x0000001204b7a981 */ /* 0x000124000c1e1500 */
[--C-:B-1----:R-:W-:Y:S02]  /*2410*/  IMAD.WIDE R10, R85, 0x2, R2.reuse ;  /* 0x00000002550a7825 */ /* 0x102fe400078e0202 */
[----:B------:R-:W4:Y:S01]  /*2420*/  @!P1 LDG.E.U16 R170, desc[UR18][R8.64] ;  /* 0x0000001208aa9981 */ /* 0x000f22000c1e1500 */
[----:B------:R-:W-:Y:S02]  /*2430*/  ISETP.GE.AND P4, PT, R124, UR17, PT ;  /* 0x000000117c007c0c */ /* 0x000fe4000bf86270 */
[----:B------:R-:W-:Y:S01]  /*2440*/  ISETP.GE.AND P2, PT, R125, UR17, PT ;  /* 0x000000117d007c0c */ /* 0x000fe2000bf46270 */
[----:B------:R-:W4:Y:S01]  /*2450*/  @!P0 LDG.E.U16 R172, desc[UR18][R10.64] ;  /* 0x000000120aac8981 */ /* 0x000f22000c1e1500 */
[----:B------:R-:W-:Y:S02]  /*2460*/  ISETP.GE.AND P1, PT, R126, UR17, PT ;  /* 0x000000117e007c0c */ /* 0x000fe4000bf26270 */
[----:B------:R-:W-:Y:S01]  /*2470*/  ISETP.GE.AND P0, PT, R127, UR17, PT ;  /* 0x000000117f007c0c */ /* 0x000fe2000bf06270 */
[----:B------:R-:W-:Y:S01]  /*2480*/  IMAD.WIDE R6, R117, 0x2, R2 ;  /* 0x0000000275067825 */ /* 0x000fe200078e0202 */
[----:B------:R-:W-:-:S02]  /*2490*/  PRMT R168, RZ, 0x7610, R168 ;  /* 0x00007610ffa87816 */ /* 0x000fc400000000a8 */
[----:B------:R-:W-:Y:S01]  /*24a0*/  PRMT R185, RZ, 0x7610, R185 ;  /* 0x00007610ffb97816 */ /* 0x000fe200000000b9 */
[----:B------:R-:W-:Y:S01]  /*24b0*/  IMAD.WIDE R12, R113, 0x2, R2 ;  /* 0x00000002710c7825 */ /* 0x000fe200078e0202 */
[----:B------:R-:W-:Y:S02]  /*24c0*/  PRMT R176, RZ, 0x7610, R176 ;  /* 0x00007610ffb07816 */ /* 0x000fe400000000b0 */
[----:B------:R1:W4:Y:S01]  /*24d0*/  @!P3 LDG.E.U16 R168, desc[UR18][R6.64] ;  /* 0x0000001206a8b981 */ /* 0x000322000c1e1500 */
[----:B------:R-:W-:Y:S01]  /*24e0*/  PRMT R180, RZ, 0x7610, R180 ;  /* 0x00007610ffb47816 */ /* 0x000fe200000000b4 */
[----:B------:R-:W-:Y:S01]  /*24f0*/  IMAD.WIDE R14, R111, 0x2, R2 ;  /* 0x000000026f0e7825 */ /* 0x000fe200078e0202 */
[----:B------:R-:W-:Y:S01]  /*2500*/  PRMT R178, RZ, 0x7610, R178 ;  /* 0x00007610ffb27816 */ /* 0x000fe200000000b2 */
[----:B------:R-:W4:Y:S01]  /*2510*/  @!P4 LDG.E.U16 R185, desc[UR18][R12.64] ;  /* 0x000000120cb9c981 */ /* 0x000f22000c1e1500 */
[----:B------:R-:W-:Y:S01]  /*2520*/  ISETP.GE.AND P3, PT, R128, UR17, PT ;  /* 0x0000001180007c0c */ /* 0x000fe2000bf66270 */
[----:B0-----:R-:W-:-:S04]  /*2530*/  IMAD.WIDE R4, R107, 0x2, R2 ;  /* 0x000000026b047825 */ /* 0x001fc800078e0202 */
[----:B-1----:R-:W-:Y:S01]  /*2540*/  IMAD.WIDE R6, R105, 0x2, R2 ;  /* 0x0000000269067825 */ /* 0x002fe200078e0202 */
[----:B------:R0:W4:Y:S01]  /*2550*/  @!P2 LDG.E.U16 R176, desc[UR18][R14.64] ;  /* 0x000000120eb0a981 */ /* 0x000122000c1e1500 */
[----:B------:R-:W-:Y:S02]  /*2560*/  ISETP.GE.AND P2, PT, R129, UR17, PT ;  /* 0x0000001181007c0c */ /* 0x000fe4000bf46270 */
        /* <DEDUP_REMOVED lines=14> */
[----:B------:R0:W4:Y:S02]  /*2650*/  @!P2 LDG.E.U16 R186, desc[UR18][R10.64] ;  /* 0x000000120abaa981 */ /* 0x000124000c1e1500 */
[----:B------:R-:W-:-:S02]  /*2660*/  IMAD.WIDE R16, R93, 0x2, R2 ;  /* 0x000000025d107825 */ /* 0x000fc400078e0202 */
[----:B------:R-:W4:Y:S02]  /*2670*/  @!P1 LDG.E.U16 R184, desc[UR18][R14.64] ;  /* 0x000000120eb89981 */ /* 0x000f24000c1e1500 */
[----:B-1----:R-:W-:Y:S02]  /*2680*/  IMAD.WIDE R8, R101, 0x2, R2 ;  /* 0x0000000265087825 */ /* 0x002fe400078e0202 */
[----:B------:R-:W4:Y:S04]  /*2690*/  @!P4 LDG.E.U16 R182, desc[UR18][R16.64] ;  /* 0x0000001210b6c981 */ /* 0x000f28000c1e1500 */
[----:B------:R1:W4:Y:S01]  /*26a0*/  @!P0 LDG.E.U16 R193, desc[UR18][R8.64] ;  /* 0x0000001208c18981 */ /* 0x000322000c1e1500 */
[----:B------:R-:W-:Y:S01]  /*26b0*/  BAR.SYNC.DEFER_BLOCKING 0x0 ;  /* 0x0000000000007b1d */ /* 0x000fe20000010000 */
[----:B------:R-:W-:Y:S01]  /*26c0*/  ISETP.GE.AND P2, PT, R81, UR17, PT ;  /* 0x0000001151007c0c */ /* 0x000fe2000bf46270 */
[----:B------:R-:W-:-:S02]  /*26d0*/  IMAD.MOV.U32 R4, RZ, RZ, R174 ;  /* 0x000000ffff047224 */ /* 0x000fc400078e00ae */
[----:B------:R-:W-:Y:S02]  /*26e0*/  IMAD.MOV.U32 R5, RZ, RZ, R191 ;  /* 0x000000ffff057224 */ /* 0x000fe400078e00bf */
[----:B------:R-:W-:Y:S02]  /*26f0*/  IMAD.MOV.U32 R6, RZ, RZ, R188 ;  /* 0x000000ffff067224 */ /* 0x000fe400078e00bc */
[----:B------:R-:W-:Y:S01]  /*2700*/  IMAD.MOV.U32 R7, RZ, RZ, R189 ;  /* 0x000000ffff077224 */ /* 0x000fe200078e00bd */
[----:B------:R-:W-:Y:S01]  /*2710*/  PRMT R191, RZ, 0x7610, R191 ;  /* 0x00007610ffbf7816 */ /* 0x000fe200000000bf */
[----:B0-----:R-:W-:Y:S01]  /*2720*/  IMAD.WIDE R10, R109, 0x2, R4 ;  /* 0x000000026d0a7825 */ /* 0x001fe200078e0204 */
[----:B------:R-:W-:-:S03]  /*2730*/  PRMT R189, RZ, 0x7610, R189 ;  /* 0x00007610ffbd7816 */ /* 0x000fc600000000bd */
[----:B------:R-:W-:Y:S01]  /*2740*/  IMAD.WIDE R12, R109, 0x2, R6 ;  /* 0x000000026d0c7825 */ /* 0x000fe200078e0206 */
[----:B------:R-:W-:-:S03]  /*2750*/  PRMT R197, RZ, 0x7610, R197 ;  /* 0x00007610ffc57816 */ /* 0x000fc600000000c5 */
[----:B-1----:R-:W-:Y:S02]  /*2760*/  IMAD.MOV.U32 R8, RZ, RZ, R18 ;  /* 0x000000ffff087224 */ /* 0x002fe400078e0012 */
[----:B------:R-:W-:Y:S02]  /*2770*/  IMAD.MOV.U32 R9, RZ, RZ, R19 ;  /* 0x000000ffff097224 */ /* 0x000fe400078e0013 */
[----:B------:R-:W-:Y:S01]  /*2780*/  IMAD.MOV.U32 R14, RZ, RZ, R56 ;  /* 0x000000ffff0e7224 */ /* 0x000fe200078e0038 */
[----:B------:R0:W4:Y:S01]  /*2790*/  @!P2 LDG.E.U16 R191, desc[UR18][R12.64] ;  /* 0x000000120cbfa981 */ /* 0x000122000c1e1500 */
[----:B------:R-:W-:-:S03]  /*27a0*/  IMAD.MOV.U32 R15, RZ, RZ, R59 ;  /* 0x000000ffff0f7224 */ /* 0x000fc600078e003b */
[----:B------:R1:W4:Y:S01]  /*27b0*/  @!P2 LDG.E.U16 R189, desc[UR18][R10.64] ;  /* 0x000000120abda981 */ /* 0x000322000c1e1500 */
[----:B------:R-:W-:Y:S01]  /*27c0*/  IMAD.MOV.U32 R16, RZ, RZ, R23 ;  /* 0x000000ffff107224 */ /* 0x000fe200078e0017 */
[----:B------:R-:W-:Y:S01]  /*27d0*/  PRMT R199, RZ, 0x7610, R199 ;  /* 0x00007610ffc77816 */ /* 0x000fe200000000c7 */
[----:B------:R-:W-:Y:S02]  /*27e0*/  IMAD.MOV.U32 R17, RZ, RZ, R58 ;  /* 0x000000ffff117224 */ /* 0x000fe400078e003a */
[----:B0-----:R-:W-:Y:S02]  /*27f0*/  IMAD.MOV.U32 R12, RZ, RZ, R20 ;  /* 0x000000ffff0c7224 */ /* 0x001fe400078e0014 */
[----:B------:R-:W-:Y:S02]  /*2800*/  IMAD.MOV.U32 R13, RZ, RZ, R57 ;  /* 0x000000ffff0d7224 */ /* 0x000fe400078e0039 */
[----:B-1----:R-:W-:Y:S02]  /*2810*/  IMAD.MOV.U32 R10, RZ, RZ, R22 ;  /* 0x000000ffff0a7224 */ /* 0x002fe400078e0016 */
[----:B------:R-:W-:Y:S01]  /*2820*/  IMAD.MOV.U32 R11, RZ, RZ, R21 ;  /* 0x000000ffff0b7224 */ /* 0x000fe200078e0015 */
[----:B------:R-:W-:Y:S01]  /*2830*/  PRMT R201, RZ, 0x7610, R201 ;  /* 0x00007610ffc97816 */ /* 0x000fe200000000c9 */
[----:B------:R-:W-:Y:S01]  /*2840*/  IMAD.WIDE R20, R109, 0x2, R14 ;  /* 0x000000026d147825 */ /* 0x000fe200078e020e */
[----:B------:R-:W-:-:S03]  /*2850*/  PRMT R203, RZ, 0x7610, R203 ;  /* 0x00007610ffcb7816 */ /* 0x000fc600000000cb */
[C---:B------:R-:W-:Y:S01]  /*2860*/  IMAD.WIDE R22, R109.reuse, 0x2, R12 ;  /* 0x000000026d167825 */ /* 0x040fe200078e020c */
[----:B------:R-:W-:Y:S01]  /*2870*/  PRMT R195, RZ, 0x7610, R195 ;  /* 0x00007610ffc37816 */ /* 0x000fe200000000c3 */
[----:B------:R0:W4:Y:S02]  /*2880*/  @!P2 LDG.E.U16 R197, desc[UR18][R20.64] ;  /* 0x0000001214c5a981 */ /* 0x000124000c1e1500 */
[C---:B------:R-:W-:Y:S02]  /*2890*/  IMAD.WIDE R56, R109.reuse, 0x2, R10 ;  /* 0x000000026d387825 */ /* 0x040fe400078e020a */
[----:B------:R1:W4:Y:S02]  /*28a0*/  @!P2 LDG.E.U16 R199, desc[UR18][R22.64] ;  /* 0x0000001216c7a981 */ /* 0x000324000c1e1500 */
[C---:B------:R-:W-:Y:S02]  /*28b0*/  IMAD.WIDE R58, R109.reuse, 0x2, R8 ;  /* 0x000000026d3a7825 */ /* 0x040fe400078e0208 */
[----:B------:R1:W4:Y:S02]  /*28c0*/  @!P2 LDG.E.U16 R201, desc[UR18][R56.64] ;  /* 0x0000001238c9a981 */ /* 0x000324000c1e1500 */
[----:B------:R-:W-:-:S02]  /*28d0*/  IMAD.WIDE R18, R109, 0x2, R16 ;  /* 0x000000026d127825 */ /* 0x000fc400078e0210 */
[----:B------:R1:W4:Y:S02]  /*28e0*/  @!P2 LDG.E.U16 R203, desc[UR18][R58.64] ;  /* 0x000000123acba981 */ /* 0x000324000c1e1500 */
[----:B0-----:R-:W-:Y:S02]  /*28f0*/  IMAD.MOV.U32 R20, RZ, RZ, R62 ;  /* 0x000000ffff147224 */ /* 0x001fe400078e003e */
[----:B------:R-:W-:Y:S01]  /*2900*/  IMAD.MOV.U32 R21, RZ, RZ, R63 ;  /* 0x000000ffff157224 */ /* 0x000fe200078e003f */
[----:B------:R0:W4:Y:S01]  /*2910*/  @!P2 LDG.E.U16 R195, desc[UR18][R18.64] ;  /* 0x0000001212c3a981 */ /* 0x000122000c1e1500 */
[----:B-1----:R-:W-:Y:S02]  /*2920*/  IMAD.MOV.U32 R22, RZ, RZ, R64 ;  /* 0x000000ffff167224 */ /* 0x002fe400078e0040 */
[----:B------:R-:W-:Y:S02]  /*2930*/  IMAD.MOV.U32 R23, RZ, RZ, R65 ;  /* 0x000000ffff177224 */ /* 0x000fe400078e0041 */
[----:B------:R-:W-:-:S02]  /*2940*/  IMAD.MOV.U32 R56, RZ, RZ, R68 ;  /* 0x000000ffff387224 */ /* 0x000fc400078e0044 */
[----:B------:R-:W-:Y:S02]  /*2950*/  IMAD.MOV.U32 R57, RZ, RZ, R69 ;  /* 0x000000ffff397224 */ /* 0x000fe400078e0045 */
[----:B------:R-:W-:Y:S02]  /*2960*/  IMAD.MOV.U32 R58, RZ, RZ, R66 ;  /* 0x000000ffff3a7224 */ /* 0x000fe400078e0042 */
[----:B------:R-:W-:Y:S01]  /*2970*/  IMAD.MOV.U32 R59, RZ, RZ, R67 ;  /* 0x000000ffff3b7224 */ /* 0x000fe200078e0043 */
[----:B------:R-:W-:Y:S01]  /*2980*/  PRMT R205, RZ, 0x7610, R205 ;  /* 0x00007610ffcd7816 */ /* 0x000fe200000000cd */
[----:B0-----:R-:W-:Y:S01]  /*2990*/  IMAD.MOV.U32 R18, RZ, RZ, R60 ;  /* 0x000000ffff127224 */ /* 0x001fe200078e003c */
[----:B------:R-:W-:Y:S01]  /*29a0*/  PRMT R207, RZ, 0x7610, R207 ;  /* 0x00007610ffcf7816 */ /* 0x000fe200000000cf */
[----:B------:R-:W-:Y:S01]  /*29b0*/  IMAD.MOV.U32 R19, RZ, RZ, R61 ;  /* 0x000000ffff137224 */ /* 0x000fe200078e003d */
[----:B------:R-:W-:Y:S01]  /*29c0*/  PRMT R209, RZ, 0x7610, R209 ;  /* 0x00007610ffd17816 */ /* 0x000fe200000000d1 */
[----:B------:R-:W-:Y:S01]  /*29d0*/  IMAD.WIDE R60, R109, 0x2, R58 ;  /* 0x000000026d3c7825 */ /* 0x000fe200078e023a */
[----:B------:R-:W-:-:S03]  /*29e0*/  PRMT R213, RZ, 0x7610, R213 ;  /* 0x00007610ffd57816 */ /* 0x000fc600000000d5 */
[C---:B------:R-:W-:Y:S01]  /*29f0*/  IMAD.WIDE R62, R109.reuse, 0x2, R56 ;  /* 0x000000026d3e7825 */ /* 0x040fe200078e0238 */
[----:B------:R-:W-:Y:S01]  /*2a00*/  PRMT R217, RZ, 0x7610, R217 ;  /* 0x00007610ffd97816 */ /* 0x000fe200000000d9 */
[----:B------:R-:W4:Y:S02]  /*2a10*/  @!P2 LDG.E.U16 R205, desc[UR18][R60.64] ;  /* 0x000000123ccda981 */ /* 0x000f24000c1e1500 */
[C---:B------:R-:W-:Y:S02]  /*2a20*/  IMAD.WIDE R64, R109.reuse, 0x2, R22 ;  /* 0x000000026d407825 */ /* 0x040fe400078e0216 */
[----:B------:R0:W4:Y:S02]  /*2a30*/  @!P2 LDG.E.U16 R207, desc[UR18][R62.64] ;  /* 0x000000123ecfa981 */ /* 0x000124000c1e1500 */
[C---:B------:R-:W-:Y:S02]  /*2a40*/  IMAD.WIDE R66, R109.reuse, 0x2, R20 ;  /* 0x000000026d427825 */ /* 0x040fe400078e0214 */
[----:B------:R-:W4:Y:S02]  /*2a50*/  @!P2 LDG.E.U16 R209, desc[UR18][R64.64] ;  /* 0x0000001240d1a981 */ /* 0x000f24000c1e1500 */
[----:B------:R-:W-:-:S02]  /*2a60*/  IMAD.WIDE R68, R109, 0x2, R18 ;  /* 0x000000026d447825 */ /* 0x000fc400078e0212 */
[----:B------:R1:W4:Y:S02]  /*2a70*/  @!P2 LDG.E.U16 R213, desc[UR18][R66.64] ;  /* 0x0000001242d5a981 */ /* 0x000324000c1e1500 */
[----:B0-----:R-:W-:Y:S02]  /*2a80*/  IMAD.MOV.U32 R62, RZ, RZ, R146 ;  /* 0x000000ffff3e7224 */ /* 0x001fe400078e0092 */
[----:B------:R-:W-:Y:S01]  /*2a90*/  IMAD.MOV.U32 R63, RZ, RZ, R73 ;  /* 0x000000ffff3f7224 */ /* 0x000fe200078e0049 */
[----:B------:R0:W4:Y:S01]  /*2aa0*/  @!P2 LDG.E.U16 R217, desc[UR18][R68.64] ;  /* 0x0000001244d9a981 */ /* 0x000122000c1e1500 */
[----:B------:R-:W-:Y:S02]  /*2ab0*/  IMAD.MOV.U32 R60, RZ, RZ, R156 ;  /* 0x000000ffff3c7224 */ /* 0x000fe400078e009c */
[----:B------:R-:W-:Y:S02]  /*2ac0*/  IMAD.MOV.U32 R61, RZ, RZ, R179 ;  /* 0x000000ffff3d7224 */ /* 0x000fe400078e00b3 */
[----:B-1----:R-:W-:-:S02]  /*2ad0*/  IMAD.MOV.U32 R66, RZ, RZ, R72 ;  /* 0x000000ffff427224 */ /* 0x002fc400078e0048 */
[----:B------:R-:W-:Y:S02]  /*2ae0*/  IMAD.MOV.U32 R67, RZ, RZ, R71 ;  /* 0x000000ffff437224 */ /* 0x000fe400078e0047 */
[----:B------:R-:W-:Y:S02]  /*2af0*/  IMAD.MOV.U32 R64, RZ, RZ, R70 ;  /* 0x000000ffff407224 */ /* 0x000fe400078e0046 */
[----:B------:R-:W-:Y:S01]  /*2b00*/  IMAD.MOV.U32 R65, RZ, RZ, R175 ;  /* 0x000000ffff417224 */ /* 0x000fe200078e00af */
[----:B------:R-:W-:Y:S01]  /*2b10*/  PRMT R179, RZ, 0x7610, R179 ;  /* 0x00007610ffb37816 */ /* 0x000fe200000000b3 */
[C---:B------:R-:W-:Y:S01]  /*2b20*/  IMAD.WIDE R72, R109.reuse, 0x2, R66 ;  /* 0x000000026d487825 */ /* 0x040fe200078e0242 */
[----:B------:R-:W-:Y:S02]  /*2b30*/  PRMT R211, RZ, 0x7610, R211 ;  /* 0x00007610ffd37816 */ /* 0x000fe400000000d3 */
[----:B------:R-:W-:Y:S01]  /*2b40*/  PRMT R215, RZ, 0x7610, R215 ;  /* 0x00007610ffd77816 */ /* 0x000fe200000000d7 */
[----:B------:R-:W-:Y:S01]  /*2b50*/  IMAD.WIDE R70, R109, 0x2, R64 ;  /* 0x000000026d467825 */ /* 0x000fe200078e0240 */
[----:B------:R-:W-:-:S02]  /*2b60*/  PRMT R219, RZ, 0x7610, R219 ;  /* 0x00007610ffdb7816 */ /* 0x000fc400000000db */
[----:B------:R-:W4:Y:S01]  /*2b70*/  @!P2 LDG.E.U16 R211, desc[UR18][R72.64] ;  /* 0x0000001248d3a981 */ /* 0x000f22000c1e1500 */
[----:B0-----:R-:W-:-:S03]  /*2b80*/  IMAD.WIDE R68, R109, 0x2, R60 ;  /* 0x000000026d447825 */ /* 0x001fc600078e023c */
[----:B------:R-:W4:Y:S01]  /*2b90*/  @!P2 LDG.E.U16 R179, desc[UR18][R70.64] ;  /* 0x0000001246b3a981 */ /* 0x000f22000c1e1500 */
[----:B------:R-:W-:-:S03]  /*2ba0*/  IMAD.WIDE R174, R109, 0x2, R62 ;  /* 0x000000026dae7825 */ /* 0x000fc600078e023e */
[----:B------:R-:W4:Y:S04]  /*2bb0*/  @!P2 LDG.E.U16 R215, desc[UR18][R68.64] ;  /* 0x0000001244d7a981 */ /* 0x000f28000c1e1500 */
[----:B------:R-:W4:Y:S04]  /*2bc0*/  @!P2 LDG.E.U16 R219, desc[UR18][R174.64] ;  /* 0x00000012aedba981 */ /* 0x000f28000c1e1500 */
[----:B--2---:R-:W-:Y:S04]  /*2bd0*/  STS.U16 [R83+UR16], R138 ;  /* 0x0000008a53007988 */ /* 0x004fe80008000410 */
[----:B---3--:R-:W-:Y:S04]  /*2be0*/  STS.U16 [R83+UR16+0x400], R74 ;  /* 0x0004004a53007988 */ /* 0x008fe80008000410 */
[----:B-----5:R-:W-:Y:S04]  /*2bf0*/  STS.U16 [R83+UR16+0x800], R148 ;  /* 0x0008009453007988 */ /* 0x020fe80008000410 */
[----:B----4-:R-:W-:Y:S04]  /*2c00*/  STS.U16 [R83+UR16+0xc00], R154 ;  /* 0x000c009a53007988 */ /* 0x010fe80008000410 */
[----:B------:R-:W-:Y:S04]  /*2c10*/  STS.U16 [R83+UR16+0x1000], R162 ;  /* 0x001000a253007988 */ /* 0x000fe80008000410 */
        /* <DEDUP_REMOVED lines=39> */
[----:B------:R0:W-:Y:S04]  /*2e90*/  STS.U16 [R136+UR16+0x5200], R179 ;  /* 0x005200b388007988 */ /* 0x0001e80008000410 */
[----:B------:R1:W-:Y:S04]  /*2ea0*/  STS.U16 [R136+UR16+0x5600], R211 ;  /* 0x005600d388007988 */ /* 0x0003e80008000410 */
[----:B------:R1:W-:Y:S04]  /*2eb0*/  STS.U16 [R136+UR16+0x5a00], R215 ;  /* 0x005a00d788007988 */ /* 0x0003e80008000410 */
[----:B------:R1:W-:Y:S01]  /*2ec0*/  STS.U16 [R136+UR16+0x5e00], R219 ;  /* 0x005e00db88007988 */ /* 0x0003e20008000410 */
[----:B------:R2:W-:Y:S06]  /*2ed0*/  MEMBAR.ALL.CTA ;  /* 0x0000000000007992 */ /* 0x0005ec0000008000 */
[----:B--2---:R-:W2:Y:S01]  /*2ee0*/  FENCE.VIEW.ASYNC.S ;  /* 0x00000000000073c6 */ /* 0x004ea20000000000 */
[----:B------:R-:W-:-:S04]  /*2ef0*/  USHF.L.U32 UR4, UR24, 0x7, URZ ;  /* 0x0000000718047899 */ /* 0x000fc8000800063f */
[----:B------:R-:W-:Y:S01]  /*2f00*/  ULOP3.LUT UR4, UR4, 0x200, URZ, 0xc0, !UPT ;  /* 0x0000020004047892 */ /* 0x000fe2000f8ec03f */
[----:B--2---:R-:W-:Y:S03]  /*2f10*/  BAR.SYNC.DEFER_BLOCKING 0x0 ;  /* 0x0000000000007b1d */ /* 0x004fe60000010000 */
[----:B------:R-:W-:-:S04]  /*2f20*/  ULEA.HI UR4, UR16, UR4, URZ, 0x1c ;  /* 0x0000000410047291 */ /* 0x000fc8000f8fe03f */
[----:B------:R-:W-:Y:S01]  /*2f30*/  ULOP3.LUT UR12, UR4, 0x3fff, URZ, 0xc0, !UPT ;  /* 0x00003fff040c7892 */ /* 0x000fe2000f8ec03f */
[----:B------:R-:W-:Y:S01]  /*2f40*/  UMOV UR15, 0x40000040 ;  /* 0x40000040000f7882 */ /* 0x000fe20000000000 */
[----:B------:R-:W-:Y:S01]  /*2f50*/  UMOV UR13, 0x40000040 ;  /* 0x40000040000d7882 */ /* 0x000fe20000000000 */
[----:B------:R-:W-:-:S06]  /*2f60*/  WARPGROUP.ARRIVE ;  /* 0x00000000000079c5 */ /* 0x000fcc0000000000 */
[----:B------:R-:W-:Y:S01]  /*2f70*/  HGMMA.64x64x16.F32.BF16 R24, gdesc[UR12].tnspA, R24 ;  /* 0x20e000000c1879f0 */ /* 0x000fe20008701818 */
[----:B------:R-:W-:Y:S01]  /*2f80*/  UIADD3 UR12, UP0, UR12, 0x80, URZ ;  /* 0x000000800c0c7890 */ /* 0x000fe2000ff1e03f */
[----:B------:R-:W-:-:S03]  /*2f90*/  UMOV UR4, URZ ;  /* 0x0000003f00047c82 */ /* 0x000fc60008000000 */
[----:B------:R-:W-:-:S03]  /*2fa0*/  UIADD3.X UR5, UR4, 0x40000040, URZ, UP0, !UPT ;  /* 0x4000004004057890 */ /* 0x000fc600087fe43f */
[----:B------:R-:W-:-:S06]  /*2fb0*/  UMOV UR4, UR12 ;  /* 0x0000000c00047c82 */ /* 0x000fcc0008000000 */
[----:B------:R-:W-:Y:S01]  /*2fc0*/  HGMMA.64x64x16.F32.BF16 R24, gdesc[UR4].tnspA, R24 ;  /* 0x20e00000041879f0 */ /* 0x000fe20008701818 */
[----:B------:R-:W-:Y:S02]  /*2fd0*/  UIADD3.64 UR20, UR4, 0x80, URZ ;  /* 0x0000008004147897 */ /* 0x000fe4000fffe03f */
[----:B------:R-:W-:-:S07]  /*2fe0*/  UIADD3.64 UR8, UR4, 0x100, URZ ;  /* 0x0000010004087897 */ /* 0x000fce000fffe03f */
[----:B------:R-:W-:Y:S01]  /*2ff0*/  HGMMA.64x64x16.F32.BF16 R24, gdesc[UR20].tnspA, R24 ;  /* 0x20e00000141879f0 */ /* 0x000fe20008701818 */
[----:B------:R-:W-:-:S05]  /*3000*/  VIADD R84, R84, 0xffffffff ;  /* 0xffffffff54547836 */ /* 0x000fca0000000000 */
[----:B------:R-:W-:Y:S01]  /*3010*/  ISETP.NE.U32.AND P0, PT, R84, RZ, PT ;  /* 0x000000ff5400720c */ /* 0x000fe20003f05070 */
[----:B------:R-:W-:Y:S01]  /*3020*/  HGMMA.64x64x16.F32.BF16 R24, gdesc[UR8].tnspA, R24, gsb0 ;  /* 0x20e00000081879f0 */ /* 0x000fe20008001818 */
[----:B------:R-:W-:Y:S01]  /*3030*/  IMAD.WIDE R72, R99, 0x2, R62 ;  /* 0x0000000263487825 */ /* 0x000fe200078e023e */
[----:B------:R-:W-:-:S03]  /*3040*/  UIADD3 UR17, UR17, -0x40, URZ ;  /* 0xffffffc011117890 */ /* 0x000fc6000fffe03f */
[----:B------:R-:W-:-:S04]  /*3050*/  IMAD.WIDE R62, R99, 0x2, R20 ;  /* 0x00000002633e7825 */ /* 0x000fc800078e0214 */
[----:B------:R-:W-:-:S04]  /*3060*/  IMAD.WIDE R70, R99, 0x2, R66 ;  /* 0x0000000263467825 */ /* 0x000fc800078e0242 */
[----:B------:R-:W-:-:S04]  /*3070*/  IMAD.WIDE R22, R99, 0x2, R22 ;  /* 0x0000000263167825 */ /* 0x000fc800078e0216 */
[----:B------:R-:W-:-:S04]  /*3080*/  IMAD.WIDE R18, R99, 0x2, R18 ;  /* 0x0000000263127825 */ /* 0x000fc800078e0212 */
[----:B------:R-:W-:-:S04]  /*3090*/  IMAD.WIDE R174, R99, 0x2, R64 ;  /* 0x0000000263ae7825 */ /* 0x000fc800078e0240 */
[----:B------:R-:W-:-:S04]  /*30a0*/  IMAD.WIDE R20, R99, 0x2, R10 ;  /* 0x0000000263147825 */ /* 0x000fc800078e020a */
[----:B0-----:R-:W-:-:S04]  /*30b0*/  IMAD.WIDE R178, R99, 0x2, R60 ;  /* 0x0000000263b27825 */ /* 0x001fc800078e023c */
[----:B------:R-:W-:-:S04]  /*30c0*/  IMAD.WIDE R12, R99, 0x2, R12 ;  /* 0x00000002630c7825 */ /* 0x000fc800078e020c */
[----:B------:R-:W-:-:S04]  /*30d0*/  IMAD.WIDE R14, R99, 0x2, R14 ;  /* 0x00000002630e7825 */ /* 0x000fc800078e020e */
[----:B------:R-:W-:-:S04]  /*30e0*/  IMAD.WIDE R16, R99, 0x2, R16 ;  /* 0x0000000263107825 */ /* 0x000fc800078e0210 */
[----:B------:R-:W-:-:S04]  /*30f0*/  IMAD.WIDE R4, R99, 0x2, R4 ;  /* 0x0000000263047825 */ /* 0x000fc800078e0204 */
[----:B------:R-:W-:-:S04]  /*3100*/  IMAD.WIDE R6, R99, 0x2, R6 ;  /* 0x0000000263067825 */ /* 0x000fc800078e0206 */
[----:B------:R-:W-:-:S04]  /*3110*/  IMAD.WIDE R2, R97, 0x2, R2 ;  /* 0x0000000261027825 */ /* 0x000fc800078e0202 */
[----:B------:R-:W-:Y:S02]  /*3120*/  IMAD.MOV.U32 R146, RZ, RZ, R72 ;  /* 0x000000ffff927224 */ /* 0x000fe400078e0048 */
[----:B------:R-:W-:Y:S02]  /*3130*/  IMAD.MOV.U32 R72, RZ, RZ, R70 ;  /* 0x000000ffff487224 */ /* 0x000fe400078e0046 */
[----:B------:R-:W-:Y:S02]  /*3140*/  IMAD.MOV.U32 R64, RZ, RZ, R22 ;  /* 0x000000ffff407224 */ /* 0x000fe400078e0016 */
[----:B------:R-:W-:Y:S02]  /*3150*/  IMAD.MOV.U32 R60, RZ, RZ, R18 ;  /* 0x000000ffff3c7224 */ /* 0x000fe400078e0012 */
[----:B------:R-:W-:Y:S02]  /*3160*/  IMAD.MOV.U32 R61, RZ, RZ, R19 ;  /* 0x000000ffff3d7224 */ /* 0x000fe400078e0013 */
[----:B------:R-:W-:-:S02]  /*3170*/  IMAD.MOV.U32 R65, RZ, RZ, R23 ;  /* 0x000000ffff417224 */ /* 0x000fc400078e0017 */
[----:B------:R-:W-:-:S04]  /*3180*/  IMAD.WIDE R68, R99, 0x2, R56 ;  /* 0x0000000263447825 */ /* 0x000fc800078e0238 */
[----:B------:R-:W-:Y:S01]  /*3190*/  IMAD.WIDE R66, R99, 0x2, R58 ;  /* 0x0000000263427825 */ /* 0x000fe200078e023a */
[----:B------:R-:W-:-:S03]  /*31a0*/  WARPGROUP.DEPBAR.LE gsb0, 0x0 ;  /* 0x00008000000079c5 */ /* 0x000fc60000010000 */
[----:B------:R-:W-:Y:S02]  /*31b0*/  IMAD.MOV.U32 R70, RZ, RZ, R174 ;  /* 0x000000ffff467224 */ /* 0x000fe400078e00ae */
[----:B------:R-:W-:Y:S02]  /*31c0*/  IMAD.MOV.U32 R22, RZ, RZ, R20 ;  /* 0x000000ffff167224 */ /* 0x000fe400078e0014 */
[----:B------:R-:W-:Y:S02]  /*31d0*/  IMAD.MOV.U32 R156, RZ, RZ, R178 ;  /* 0x000000ffff9c7224 */ /* 0x000fe400078e00b2 */
[----:B------:R-:W-:-:S04]  /*31e0*/  IMAD.WIDE R18, R99, 0x2, R8 ;  /* 0x0000000263127825 */ /* 0x000fc800078e0208 */
[----:B------:R-:W-:Y:S02]  /*31f0*/  IMAD.MOV.U32 R20, RZ, RZ, R12 ;  /* 0x000000ffff147224 */ /* 0x000fe400078e000c */
[----:B------:R-:W-:Y:S02]  /*3200*/  IMAD.MOV.U32 R57, RZ, RZ, R13 ;  /* 0x000000ffff397224 */ /* 0x000fe400078e000d */
[----:B------:R-:W-:Y:S02]  /*3210*/  IMAD.MOV.U32 R56, RZ, RZ, R14 ;  /* 0x000000ffff387224 */ /* 0x000fe400078e000e */
[----:B------:R-:W-:Y:S02]  /*3220*/  IMAD.MOV.U32 R59, RZ, RZ, R15 ;  /* 0x000000ffff3b7224 */ /* 0x000fe400078e000f */
[----:B------:R-:W-:Y:S02]  /*3230*/  IMAD.MOV.U32 R23, RZ, RZ, R16 ;  /* 0x000000ffff177224 */ /* 0x000fe400078e0010 */
[----:B------:R-:W-:-:S02]  /*3240*/  IMAD.MOV.U32 R58, RZ, RZ, R17 ;  /* 0x000000ffff3a7224 */ /* 0x000fc400078e0011 */
[----:B------:R-:W-:Y:S02]  /*3250*/  IMAD.MOV.U32 R174, RZ, RZ, R4 ;  /* 0x000000ffffae7224 */ /* 0x000fe400078e0004 */
[----:B------:R-:W-:Y:S02]  /*3260*/  IMAD.MOV.U32 R191, RZ, RZ, R5 ;  /* 0x000000ffffbf7224 */ /* 0x000fe400078e0005 */
[----:B------:R-:W-:Y:S02]  /*3270*/  IMAD.MOV.U32 R188, RZ, RZ, R6 ;  /* 0x000000ffffbc7224 */ /* 0x000fe400078e0006 */
[----:B------:R-:W-:Y:S02]  /*3280*/  IMAD.MOV.U32 R189, RZ, RZ, R7 ;  /* 0x000000ffffbd7224 */ /* 0x000fe400078e0007 */
[----:B------:R-:W-:Y:S02]  /*3290*/  IMAD.MOV.U32 R74, RZ, RZ, R2 ;  /* 0x000000ffff4a7224 */ /* 0x000fe400078e0002 */
[----:B------:R-:W-:Y:S01]  /*32a0*/  IMAD.MOV.U32 R75, RZ, RZ, R3 ;  /* 0x000000ffff4b7224 */ /* 0x000fe200078e0003 */
[----:B-1----:R-:W-:Y:S06]  /*32b0*/  @P0 BRA `(.L_x_1) ;  /* 0xffffffe800f40947 */ /* 0x002fec000383ffff */
[----:B------:R-:W-:Y:S02]  /*32c0*/  F2FP.BF16.F32.PACK_AB R51, R55, R51 ;  /* 0x000000333733723e */ /* 0x000fe400000010ff */
[----:B------:R-:W-:Y:S02]  /*32d0*/  F2FP.BF16.F32.PACK_AB R50, R54, R50 ;  /* 0x000000323632723e */ /* 0x000fe400000010ff */
[----:B------:R-:W-:Y:S02]  /*32e0*/  F2FP.BF16.F32.PACK_AB R49, R53, R49 ;  /* 0x000000313531723e */ /* 0x000fe400000010ff */
[----:B------:R-:W-:Y:S02]  /*32f0*/  F2FP.BF16.F32.PACK_AB R48, R52, R48 ;  /* 0x000000303430723e */ /* 0x000fe400000010ff */
[----:B------:R-:W-:Y:S02]  /*3300*/  F2FP.BF16.F32.PACK_AB R43, R47, R43 ;  /* 0x0000002b2f2b723e */ /* 0x000fe400000010ff */
[----:B------:R-:W-:-:S02]  /*3310*/  F2FP.BF16.F32.PACK_AB R42, R46, R42 ;  /* 0x0000002a2e2a723e */ /* 0x000fc400000010ff */
        /* <DEDUP_REMOVED lines=9> */
[----:B------:R-:W-:-:S07]  /*33b0*/  F2FP.BF16.F32.PACK_AB R24, R28, R24 ;  /* 0x000000181c18723e */ /* 0x000fce00000010ff */
.L_x_0:
[----:B------:R-:W-:Y:S01]  /*33c0*/  BAR.SYNC.DEFER_BLOCKING 0x0 ;  /* 0x0000000000007b1d */ /* 0x000fe20000010000 */
[----:B------:R-:W-:Y:S01]  /*33d0*/  IMAD.SHL.U32 R0, R76, 0x10, RZ ;  /* 0x000000104c007824 */ /* 0x000fe200078e00ff */
[----:B------:R-:W-:Y:S01]  /*33e0*/  LEA R78, R78, UR16, 0x4 ;  /* 0x000000104e4e7c11 */ /* 0x000fe2000f8e20ff */
[----:B------:R-:W-:Y:S01]  /*33f0*/  IMAD.SHL.U32 R2, R76, 0x100, RZ ;  /* 0x000001004c027824 */ /* 0x000fe200078e00ff */
[--C-:B------:R-:W-:Y:S01]  /*3400*/  LOP3.LUT R59, R80, 0x3e, R79.reuse, 0xfe, !PT ;  /* 0x0000003e503b7812 */ /* 0x100fe200078efe4f */
[----:B------:R-:W-:Y:S01]  /*3410*/  IMAD.SHL.U32 R76, R76, 0x8, RZ ;  /* 0x000000084c4c7824 */ /* 0x000fe200078e00ff */
[----:B------:R-:W-:Y:S01]  /*3420*/  LOP3.LUT R0, R0, 0x70, RZ, 0xc0, !PT ;  /* 0x0000007000007812 */ /* 0x000fe200078ec0ff */
[----:B------:R-:W-:Y:S01]  /*3430*/  ULDC UR4, c[0x0][0x244] ;  /* 0x0000910000047ab9 */ /* 0x000fe20000000800 */
[----:B------:R-:W-:Y:S01]  /*3440*/  LOP3.LUT R3, R2, 0x800, RZ, 0xc0, !PT ;  /* 0x0000080002037812 */ /* 0x000fe200078ec0ff */
[----:B------:R-:W-:Y:S01]  /*3450*/  IMAD R4, R77, UR4, RZ ;  /* 0x000000044d047c24 */ /* 0x000fe2000f8e02ff */
[----:B------:R-:W-:Y:S01]  /*3460*/  LOP3.LUT R76, R76, 0x780, RZ, 0xc0, !PT ;  /* 0x000007804c4c7812 */ /* 0x000fe200078ec0ff */
[----:B------:R-:W-:Y:S01]  /*3470*/  ULDC.64 UR4, c[0x0][0x220] ;  /* 0x0000880000047ab9 */ /* 0x000fe20000000a00 */
[----:B------:R-:W-:Y:S01]  /*3480*/  IADD3 R3, R3, UR16, R0 ;  /* 0x0000001003037c10 */ /* 0x000fe2000fffe000 */
[----:B------:R-:W-:Y:S01]  /*3490*/  ULDC.64 UR6, c[0x0][0x228] ;  /* 0x00008a0000067ab9 */ /* 0x000fe20000000a00 */
[----:B------:R-:W-:Y:S01]  /*34a0*/  LEA R60, P1, R4, UR4, 0x1 ;  /* 0x00000004043c7c11 */ /* 0x000fe2000f8208ff */
[----:B------:R-:W-:Y:S01]  /*34b0*/  ULDC UR4, c[0x0][0x248] ;  /* 0x0000920000047ab9 */ /* 0x000fe20000000800 */
[----:B------:R-:W-:Y:S01]  /*34c0*/  LOP3.LUT R0, R80, 0x3c, R79, 0xfe, !PT ;  /* 0x0000003c50007812 */ /* 0x000fe200078efe4f */
[----:B------:R-:W-:Y:S01]  /*34d0*/  IMAD.IADD R76, R76, 0x1, R3 ;  /* 0x000000014c4c7824 */ /* 0x000fe200078e0203 */
[----:B------:R-:W-:-:S02]  /*34e0*/  LEA.HI.X.SX32 R62, R4, UR5, 0x1, P1 ;  /* 0x00000005043e7c11 */ /* 0x000fc400088f0eff */
[C-C-:B------:R-:W-:Y:S02]  /*34f0*/  LOP3.LUT R22, R80.reuse, 0x3a, R79.reuse, 0xfe, !PT ;  /* 0x0000003a50167812 */ /* 0x140fe400078efe4f */
[C-C-:B------:R-:W-:Y:S01]  /*3500*/  LOP3.LUT R23, R80.reuse, 0x38, R79.reuse, 0xfe, !PT ;  /* 0x0000003850177812 */ /* 0x140fe200078efe4f */
[----:B------:R0:W-:Y:S01]  /*3510*/  STSM.16.M88.4 [R76], R24 ;  /* 0x000000184c007844 */ /* 0x0001e20000000200 */
[C-C-:B------:R-:W-:Y:S02]  /*3520*/  LOP3.LUT R28, R80.reuse, 0x36, R79.reuse, 0xfe, !PT ;  /* 0x00000036501c7812 */ /* 0x140fe400078efe4f */
[C-C-:B------:R-:W-:Y:S01]  /*3530*/  LOP3.LUT R29, R80.reuse, 0x34, R79.reuse, 0xfe, !PT ;  /* 0x00000034501d7812 */ /* 0x140fe200078efe4f */
[----:B------:R-:W-:Y:S01]  /*3540*/  BAR.SYNC.DEFER_BLOCKING 0x0 ;  /* 0x0000000000007b1d */ /* 0x000fe20000010000 */
[C-C-:B------:R-:W-:Y:S02]  /*3550*/  LOP3.LUT R30, R80.reuse, 0x32, R79.reuse, 0xfe, !PT ;  /* 0x00000032501e7812 */ /* 0x140fe400078efe4f */
[----:B------:R-:W-:-:S02]  /*3560*/  LOP3.LUT R31, R80, 0x30, R79, 0xfe, !PT ;  /* 0x00000030501f7812 */ /* 0x000fc400078efe4f */
[C-C-:B------:R-:W-:Y:S02]  /*3570*/  LOP3.LUT R36, R80.reuse, 0x2e, R79.reuse, 0xfe, !PT ;  /* 0x0000002e50247812 */ /* 0x140fe400078efe4f */
[C-C-:B------:R-:W-:Y:S02]  /*3580*/  LOP3.LUT R37, R80.reuse, 0x2c, R79.reuse, 0xfe, !PT ;  /* 0x0000002c50257812 */ /* 0x140fe400078efe4f */
[C-C-:B------:R-:W-:Y:S02]  /*3590*/  LOP3.LUT R38, R80.reuse, 0x2a, R79.reuse, 0xfe, !PT ;  /* 0x0000002a50267812 */ /* 0x140fe400078efe4f */
[C-C-:B------:R-:W-:Y:S02]  /*35a0*/  LOP3.LUT R39, R80.reuse, 0x20, R79.reuse, 0xfe, !PT ;  /* 0x0000002050277812 */ /* 0x140fe400078efe4f */
[C-C-:B0-----:R-:W-:Y:S02]  /*35b0*/  LOP3.LUT R24, R80.reuse, 0x28, R79.reuse, 0xfe, !PT ;  /* 0x0000002850187812 */ /* 0x141fe400078efe4f */
[----:B------:R-:W-:-:S02]  /*35c0*/  LOP3.LUT R25, R80, 0x26, R79, 0xfe, !PT ;  /* 0x0000002650197812 */ /* 0x000fc400078efe4f */
[C-C-:B------:R-:W-:Y:S02]  /*35d0*/  LOP3.LUT R26, R80.reuse, 0x24, R79.reuse, 0xfe, !PT ;  /* 0x00000024501a7812 */ /* 0x140fe400078efe4f */
[C-C-:B------:R-:W-:Y:S02]  /*35e0*/  LOP3.LUT R27, R80.reuse, 0x22, R79.reuse, 0xfe, !PT ;  /* 0x00000022501b7812 */ /* 0x140fe400078efe4f */
[C-C-:B------:R-:W-:Y:S02]  /*35f0*/  LOP3.LUT R44, R80.reuse, 0x1e, R79.reuse, 0xfe, !PT ;  /* 0x0000001e502c7812 */ /* 0x140fe400078efe4f */
[C-C-:B------:R-:W-:Y:S01]  /*3600*/  LOP3.LUT R45, R80.reuse, 0x1c, R79.reuse, 0xfe, !PT ;  /* 0x0000001c502d7812 */ /* 0x140fe200078efe4f */
[----:B------:R-:W0:Y:S01]  /*3610*/  LDS.128 R12, [R78] ;  /* 0x000000004e0c7984 */ /* 0x000e220000000c00 */
[C-C-:B------:R-:W-:Y:S02]  /*3620*/  LOP3.LUT R46, R80.reuse, 0x1a, R79.reuse, 0xfe, !PT ;  /* 0x0000001a502e7812 */ /* 0x140fe400078efe4f */
[C-C-:B------:R-:W-:Y:S01]  /*3630*/  LOP3.LUT R47, R80.reuse, 0x18, R79.reuse, 0xfe, !PT ;  /* 0x00000018502f7812 */ /* 0x140fe200078efe4f */
[----:B------:R-:W-:Y:S01]  /*3640*/  BAR.SYNC.DEFER_BLOCKING 0x0 ;  /* 0x0000000000007b1d */ /* 0x000fe20000010000 */
[----:B------:R-:W-:-:S02]  /*3650*/  LOP3.LUT R52, R80, 0x16, R79, 0xfe, !PT ;  /* 0x0000001650347812 */ /* 0x000fc400078efe4f */
[C-C-:B------:R-:W-:Y:S02]  /*3660*/  LOP3.LUT R53, R80.reuse, 0x14, R79.reuse, 0xfe, !PT ;  /* 0x0000001450357812 */ /* 0x140fe400078efe4f */
[C-C-:B------:R-:W-:Y:S02]  /*3670*/  LOP3.LUT R54, R80.reuse, 0x12, R79.reuse, 0xfe, !PT ;  /* 0x0000001250367812 */ /* 0x140fe400078efe4f */
[C-C-:B------:R-:W-:Y:S02]  /*3680*/  LOP3.LUT R55, R80.reuse, 0x10, R79.reuse, 0xfe, !PT ;  /* 0x0000001050377812 */ /* 0x140fe400078efe4f */
[C-C-:B------:R-:W-:Y:S02]  /*3690*/  LOP3.LUT R56, R80.reuse, 0xe, R79.reuse, 0xfe, !PT ;  /* 0x0000000e50387812 */ /* 0x140fe400078efe4f */
[C-C-:B------:R-:W-:Y:S02]  /*36a0*/  LOP3.LUT R57, R80.reuse, 0xc, R79.reuse, 0xfe, !PT ;  /* 0x0000000c50397812 */ /* 0x140fe400078efe4f */
[----:B------:R-:W-:-:S02]  /*36b0*/  LOP3.LUT R58, R80, 0xa, R79, 0xfe, !PT ;  /* 0x0000000a503a7812 */ /* 0x000fc400078efe4f */
[C-C-:B------:R-:W-:Y:S02]  /*36c0*/  LOP3.LUT R21, R80.reuse, 0x8, R79.reuse, 0xfe, !PT ;  /* 0x0000000850157812 */ /* 0x140fe400078efe4f */
[C-C-:B------:R-:W-:Y:S02]  /*36d0*/  LOP3.LUT R17, R80.reuse, 0x6, R79.reuse, 0xfe, !PT ;  /* 0x0000000650117812 */ /* 0x140fe400078efe4f */
[C-C-:B------:R-:W-:Y:S02]  /*36e0*/  LOP3.LUT R2, R80.reuse, 0x4, R79.reuse, 0xfe, !PT ;  /* 0x0000000450027812 */ /* 0x140fe400078efe4f */
[C---:B------:R-:W-:Y:S02]  /*36f0*/  LOP3.LUT R3, R80.reuse, 0x2, R79, 0xfe, !PT ;  /* 0x0000000250037812 */ /* 0x040fe400078efe4f */
[----:B------:R-:W-:Y:S01]  /*3700*/  LOP3.LUT R79, R80, R79, RZ, 0xfc, !PT ;  /* 0x0000004f504f7212 */ /* 0x000fe200078efcff */
[----:B------:R1:W-:Y:S01]  /*3710*/  STSM.16.M88.4 [R76], R32 ;  /* 0x000000204c007844 */ /* 0x0003e20000000200 */
[----:B------:R-:W-:Y:S01]  /*3720*/  BAR.SYNC.DEFER_BLOCKING 0x0 ;  /* 0x0000000000007b1d */ /* 0x000fe20000010000 */
[----:B------:R-:W-:Y:S01]  /*3730*/  ISETP.GE.AND P0, PT, R77, UR6, PT ;  /* 0x000000064d007c0c */ /* 0x000fe2000bf06270 */
[----:B------:R-:W-:-:S02]  /*3740*/  IMAD R19, R3, UR4, RZ ;  /* 0x0000000403137c24 */ /* 0x000fc4000f8e02ff */
[C---:B------:R-:W-:Y:S01]  /*3750*/  IMAD R20, R2.reuse, UR4, RZ ;  /* 0x0000000402147c24 */ /* 0x040fe2000f8e02ff */
[C---:B------:R-:W-:Y:S01]  /*3760*/  ISETP.LT.AND P4, PT, R79.reuse, UR7, !P0 ;  /* 0x000000074f007c0c */ /* 0x040fe2000c781270 */
[----:B------:R-:W-:Y:S01]  /*3770*/  IMAD R79, R79, UR4, RZ ;  /* 0x000000044f4f7c24 */ /* 0x000fe2000f8e02ff */
[----:B------:R-:W-:Y:S02]  /*3780*/  ISETP.LT.AND P3, PT, R3, UR7, !P0 ;  /* 0x0000000703007c0c */ /* 0x000fe4000c761270 */
[----:B------:R-:W-:Y:S02]  /*3790*/  ISETP.LT.AND P2, PT, R2, UR7, !P0 ;  /* 0x0000000702007c0c */ /* 0x000fe4000c741270 */
[-C--:B------:R-:W-:Y:S01]  /*37a0*/  LEA R2, P1, R79, R60.reuse, 0x1 ;  /* 0x0000003c4f027211 */ /* 0x080fe200078208ff */
[----:B-1----:R-:W-:Y:S01]  /*37b0*/  IMAD R32, R17, UR4, RZ ;  /* 0x0000000411207c24 */ /* 0x002fe2000f8e02ff */
[----:B------:R-:W-:Y:S01]  /*37c0*/  LEA R16, P5, R19, R60, 0x1 ;  /* 0x0000003c13107211 */ /* 0x000fe200078a08ff */
[----:B------:R-:W-:Y:S01]  /*37d0*/  IMAD R33, R21, UR4, RZ ;  /* 0x0000000415217c24 */ /* 0x000fe2000f8e02ff */
[----:B------:R-:W-:-:S02]  /*37e0*/  LEA.HI.X.SX32 R3, R79, R62, 0x1, P1 ;  /* 0x0000003e4f037211 */ /* 0x000fc400008f0eff */
[C---:B------:R-:W-:Y:S02]  /*37f0*/  LEA R18, P6, R20.reuse, R60, 0x1 ;  /* 0x0000003c14127211 */ /* 0x040fe400078c08ff */
[----:B------:R-:W-:Y:S02]  /*3800*/  ISETP.LT.AND P1, PT, R17, UR7, !P0 ;  /* 0x0000000711007c0c */ /* 0x000fe4000c721270 */
[-C--:B------:R-:W-:Y:S02]  /*3810*/  LEA.HI.X.SX32 R17, R19, R62.reuse, 0x1, P5 ;  /* 0x0000003e13117211 */ /* 0x080fe400028f0eff */
[----:B------:R-:W-:Y:S01]  /*3820*/  LEA.HI.X.SX32 R19, R20, R62, 0x1, P6 ;  /* 0x0000003e14137211 */ /* 0x000fe200030f0eff */
[----:B------:R-:W1:Y:S01]  /*3830*/  LDS.128 R8, [R78] ;  /* 0x000000004e087984 */ /* 0x000e620000000c00 */
[----:B------:R-:W-:Y:S06]  /*3840*/  BAR.SYNC.DEFER_BLOCKING 0x0 ;  /* 0x0000000000007b1d */ /* 0x000fec0000010000 */
[----:B------:R-:W-:Y:S02]  /*3850*/  STSM.16.M88.4 [R76], R40 ;  /* 0x000000284c007844 */ /* 0x000fe40000000200 */
[----:B------:R-:W-:Y:S06]  /*3860*/  BAR.SYNC.DEFER_BLOCKING 0x0 ;  /* 0x0000000000007b1d */ /* 0x000fec0000010000 */
[----:B------:R-:W2:Y:S02]  /*3870*/  LDS.128 R4, [R78] ;  /* 0x000000004e047984 */ /* 0x000ea40000000c00 */
[----:B------:R-:W-:Y:S06]  /*3880*/  BAR.SYNC.DEFER_BLOCKING 0x0 ;  /* 0x0000000000007b1d */ /* 0x000fec0000010000 */
[----:B------:R-:W-:Y:S02]  /*3890*/  STSM.16.M88.4 [R76], R48 ;  /* 0x000000304c007844 */ /* 0x000fe40000000200 */
[----:B------:R-:W-:Y:S06]  /*38a0*/  BAR.SYNC.DEFER_BLOCKING 0x0 ;  /* 0x0000000000007b1d */ /* 0x000fec0000010000 */
[----:B0-----:R0:W-:Y:S01]  /*38b0*/  @P4 STG.E.U16 desc[UR18][R2.64], R12 ;  /* 0x0000000c02004986 */ /* 0x0011e2000c101512 */
[C---:B------:R-:W-:Y:S01]  /*38c0*/  ISETP.LT.AND P4, PT, R58.reuse, UR7, !P0 ;  /* 0x000000073a007c0c */ /* 0x040fe2000c781270 */
[----:B------:R-:W-:-:S02]  /*38d0*/  IMAD R58, R58, UR4, RZ ;  /* 0x000000043a3a7c24 */ /* 0x000fc4000f8e02ff */
[----:B------:R3:W-:Y:S01]  /*38e0*/  @P3 STG.E.U16 desc[UR18][R16.64], R13 ;  /* 0x0000000d10003986 */ /* 0x0007e2000c101512 */
[----:B------:R-:W-:-:S03]  /*38f0*/  LEA R20, P3, R32, R60, 0x1 ;  /* 0x0000003c20147211 */ /* 0x000fc600078608ff */
[----:B------:R4:W-:Y:S01]  /*3900*/  @P2 STG.E.U16 desc[UR18][R18.64], R14 ;  /* 0x0000000e12002986 */ /* 0x0009e2000c101512 */
[----:B------:R-:W-:Y:S02]  /*3910*/  ISETP.LT.AND P2, PT, R21, UR7, !P0 ;  /* 0x0000000715007c0c */ /* 0x000fe4000c741270 */
[----:B------:R-:W-:Y:S01]  /*3920*/  LEA.HI.X.SX32 R21, R32, R62, 0x1, P3 ;  /* 0x0000003e20157211 */ /* 0x000fe200018f0eff */
[----:B------:R-:W5:Y:S01]  /*3930*/  LDS.128 R76, [R78] ;  /* 0x000000004e4c7984 */ /* 0x000f620000000c00 */
[C---:B------:R-:W-:Y:S01]  /*3940*/  ISETP.LT.AND P3, PT, R57.reuse, UR7, !P0 ;  /* 0x0000000739007c0c */ /* 0x040fe2000c761270 */
[----:B------:R-:W-:Y:S02]  /*3950*/  IMAD R57, R57, UR4, RZ ;  /* 0x0000000439397c24 */ /* 0x000fe4000f8e02ff */
[----:B------:R1:W-:Y:S01]  /*3960*/  @P1 STG.E.U16 desc[UR18][R20.64], R15 ;  /* 0x0000000f14001986 */ /* 0x0003e2000c101512 */
[-C--:B0-----:R-:W-:Y:S02]  /*3970*/  LEA R2, P1, R33, R60.reuse, 0x1 ;  /* 0x0000003c21027211 */ /* 0x081fe400078208ff */
[----:B---3--:R-:W-:-:S02]  /*3980*/  LEA R16, P6, R57, R60, 0x1 ;  /* 0x0000003c39107211 */ /* 0x008fc400078c08ff */
[----:B----4-:R-:W-:Y:S02]  /*3990*/  PRMT R19, R12, 0x7632, R19 ;  /* 0x000076320c137816 */ /* 0x010fe40000000013 */
[C---:B------:R-:W-:Y:S02]  /*39a0*/  LEA R12, P5, R58.reuse, R60, 0x1 ;  /* 0x0000003c3a0c7211 */ /* 0x040fe400078a08ff */
[-C--:B------:R-:W-:Y:S02]  /*39b0*/  LEA.HI.X.SX32 R3, R33, R62.reuse, 0x1, P1 ;  /* 0x0000003e21037211 */ /* 0x080fe400008f0eff */
[----:B------:R-:W-:Y:S02]  /*39c0*/  PRMT R14, R13, 0x7632, R14 ;  /* 0x000076320d0e7816 */ /* 0x000fe4000000000e */
[----:B------:R-:W-:Y:S01]  /*39d0*/  LEA.HI.X.SX32 R13, R58, R62, 0x1, P5 ;  /* 0x0000003e3a0d7211 */ /* 0x000fe200028f0eff */
[----:B------:R0:W-:Y:S01]  /*39e0*/  @P2 STG.E.U16 desc[UR18][R2.64], R19 ;  /* 0x0000001302002986 */ /* 0x0001e2000c101512 */
[----:B-1----:R-:W-:-:S02]  /*39f0*/  PRMT R21, R14, 0x7632, R21 ;  /* 0x000076320e157816 */ /* 0x002fc40000000015 */
[----:B------:R-:W-:Y:S01]  /*3a00*/  LEA.HI.X.SX32 R17, R57, R62, 0x1, P6 ;  /* 0x0000003e39117211 */ /* 0x000fe200030f0eff */
[----:B------:R1:W-:Y:S01]  /*3a10*/  @P4 STG.E.U16 desc[UR18][R12.64], R14 ;  /* 0x0000000e0c004986 */ /* 0x0003e2000c101512 */
[C---:B------:R-:W-:Y:S01]  /*3a20*/  ISETP.LT.AND P2, PT, R56.reuse, UR7, !P0 ;  /* 0x0000000738007c0c */ /* 0x040fe2000c741270 */
[----:B------:R-:W-:Y:S01]  /*3a30*/  IMAD R56, R56, UR4, RZ ;  /* 0x0000000438387c24 */ /* 0x000fe2000f8e02ff */
[C---:B------:R-:W-:Y:S01]  /*3a40*/  ISETP.LT.AND P4, PT, R55.reuse, UR7, !P0 ;  /* 0x0000000737007c0c */ /* 0x040fe2000c781270 */
[----:B------:R-:W-:Y:S01]  /*3a50*/  IMAD R55, R55, UR4, RZ ;  /* 0x0000000437377c24 */ /* 0x000fe2000f8e02ff */
[----:B------:R3:W-:Y:S01]  /*3a60*/  @P3 STG.E.U16 desc[UR18][R16.64], R21 ;  /* 0x0000001510003986 */ /* 0x0007e2000c101512 */
[C---:B------:R-:W-:Y:S01]  /*3a70*/  ISETP.LT.AND P3, PT, R54.reuse, UR7, !P0 ;  /* 0x0000000736007c0c */ /* 0x040fe2000c761270 */
[----:B------:R-:W-:Y:S01]  /*3a80*/  IMAD R54, R54, UR4, RZ ;  /* 0x0000000436367c24 */ /* 0x000fe2000f8e02ff */
[-C--:B------:R-:W-:Y:S02]  /*3a90*/  LEA R18, P6, R56, R60.reuse, 0x1 ;  /* 0x0000003c38127211 */ /* 0x080fe400078c08ff */
[C---:B------:R-:W-:Y:S01]  /*3aa0*/  ISETP.LT.AND P1, PT, R53.reuse, UR7, !P0 ;  /* 0x0000000735007c0c */ /* 0x040fe2000c721270 */
[----:B------:R-:W-:Y:S01]  /*3ab0*/  IMAD R53, R53, UR4, RZ ;  /* 0x0000000435357c24 */ /* 0x000fe2000f8e02ff */
[----:B0-----:R-:W-:-:S02]  /*3ac0*/  LEA R2, P5, R55, R60, 0x1 ;  /* 0x0000003c37027211 */ /* 0x001fc400078a08ff */
[----:B------:R-:W-:Y:S02]  /*3ad0*/  LEA.HI.X.SX32 R19, R56, R62, 0x1, P6 ;  /* 0x0000003e38137211 */ /* 0x000fe400030f0eff */
[----:B------:R-:W-:Y:S02]  /*3ae0*/  PRMT R15, R15, 0x7632, R15 ;  /* 0x000076320f0f7816 */ /* 0x000fe4000000000f */
[C---:B-1----:R-:W-:Y:S02]  /*3af0*/  LEA R12, P6, R54.reuse, R60, 0x1 ;  /* 0x0000003c360c7211 */ /* 0x042fe400078c08ff */
[----:B------:R-:W-:Y:S01]  /*3b00*/  LEA.HI.X.SX32 R3, R55, R62, 0x1, P5 ;  /* 0x0000003e37037211 */ /* 0x000fe200028f0eff */
[----:B------:R0:W-:Y:S01]  /*3b10*/  @P2 STG.E.U16 desc[UR18][R18.64], R15 ;  /* 0x0000000f12002986 */ /* 0x0001e2000c101512 */
[----:B------:R-:W-:Y:S02]  /*3b20*/  LEA R14, P5, R53, R60, 0x1 ;  /* 0x0000003c350e7211 */ /* 0x000fe400078a08ff */
[----:B------:R-:W-:Y:S01]  /*3b30*/  LEA.HI.X.SX32 R13, R54, R62, 0x1, P6 ;  /* 0x0000003e360d7211 */ /* 0x000fe200030f0eff */
[----:B------:R1:W-:Y:S01]  /*3b40*/  @P4 STG.E.U16 desc[UR18][R2.64], R8 ;  /* 0x0000000802004986 */ /* 0x0003e2000c101512 */
[C---:B------:R-:W-:Y:S01]  /*3b50*/  ISETP.LT.AND P2, PT, R52.reuse, UR7, !P0 ;  /* 0x0000000734007c0c */ /* 0x040fe2000c741270 */
[----:B------:R-:W-:-:S02]  /*3b60*/  IMAD R52, R52, UR4, RZ ;  /* 0x0000000434347c24 */ /* 0x000fc4000f8e02ff */
[----:B------:R4:W-:Y:S03]  /*3b70*/  @P3 STG.E.U16 desc[UR18][R12.64], R9 ;  /* 0x000000090c003986 */ /* 0x0009e6000c101512 */
[C---:B---3--:R-:W-:Y:S02]  /*3b80*/  LEA R16, P3, R52.reuse, R60, 0x1 ;  /* 0x0000003c34107211 */ /* 0x048fe400078608ff */
[-C--:B0-----:R-:W-:Y:S02]  /*3b90*/  LEA.HI.X.SX32 R15, R53, R62.reuse, 0x1, P5 ;  /* 0x0000003e350f7211 */ /* 0x081fe400028f0eff */
[C---:B------:R-:W-:Y:S01]  /*3ba0*/  ISETP.LT.AND P5, PT, R47.reuse, UR7, !P0 ;  /* 0x000000072f007c0c */ /* 0x040fe2000c7a1270 */
[----:B------:R-:W-:Y:S01]  /*3bb0*/  IMAD R47, R47, UR4, RZ ;  /* 0x000000042f2f7c24 */ /* 0x000fe2000f8e02ff */
[----:B------:R-:W-:Y:S01]  /*3bc0*/  LEA.HI.X.SX32 R17, R52, R62, 0x1, P3 ;  /* 0x0000003e34117211 */ /* 0x000fe200018f0eff */
[----:B------:R0:W-:Y:S01]  /*3bd0*/  @P1 STG.E.U16 desc[UR18][R14.64], R10 ;  /* 0x0000000a0e001986 */ /* 0x0001e2000c101512 */
[C---:B------:R-:W-:Y:S01]  /*3be0*/  ISETP.LT.AND P1, PT, R46.reuse, UR7, !P0 ;  /* 0x000000072e007c0c */ /* 0x040fe2000c721270 */
[----:B------:R-:W-:Y:S01]  /*3bf0*/  IMAD R46, R46, UR4, RZ ;  /* 0x000000042e2e7c24 */ /* 0x000fe2000f8e02ff */
[----:B-1----:R-:W-:Y:S01]  /*3c00*/  LEA R2, P4, R47, R60, 0x1 ;  /* 0x0000003c2f027211 */ /* 0x002fe200078808ff */
[----:B------:R-:W-:Y:S01]  /*3c10*/  @P2 STG.E.U16 desc[UR18][R16.64], R11 ;  /* 0x0000000b10002986 */ /* 0x000fe2000c101512 */
[----:B----4-:R-:W-:-:S02]  /*3c20*/  PRMT R13, R8, 0x7632, R13 ;  /* 0x00007632080d7816 */ /* 0x010fc4000000000d */
[C---:B------:R-:W-:Y:S02]  /*3c30*/  LEA R8, P3, R46.reuse, R60, 0x1 ;  /* 0x0000003c2e087211 */ /* 0x040fe400078608ff */
[-C--:B------:R-:W-:Y:S02]  /*3c40*/  LEA.HI.X.SX32 R3, R47, R62.reuse, 0x1, P4 ;  /* 0x0000003e2f037211 */ /* 0x080fe400020f0eff */
[C---:B------:R-:W-:Y:S01]  /*3c50*/  ISETP.LT.AND P4, PT, R45.reuse, UR7, !P0 ;  /* 0x000000072d007c0c */ /* 0x040fe2000c781270 */
[----:B------:R-:W-:Y:S01]  /*3c60*/  IMAD R45, R45, UR4, RZ ;  /* 0x000000042d2d7c24 */ /* 0x000fe2000f8e02ff */
[----:B0-----:R-:W-:Y:S01]  /*3c70*/  PRMT R15, R9, 0x7632, R15 ;  /* 0x00007632090f7816 */ /* 0x001fe2000000000f */
[----:B------:R0:W-:Y:S01]  /*3c80*/  @P5 STG.E.U16 desc[UR18][R2.64], R13 ;  /* 0x0000000d02005986 */ /* 0x0001e2000c101512 */
[----:B------:R-:W-:Y:S02]  /*3c90*/  LEA.HI.X.SX32 R9, R46, R62, 0x1, P3 ;  /* 0x0000003e2e097211 */ /* 0x000fe400018f0eff */
[C---:B------:R-:W-:Y:S01]  /*3ca0*/  ISETP.LT.AND P3, PT, R44.reuse, UR7, !P0 ;  /* 0x000000072c007c0c */ /* 0x040fe2000c761270 */
[----:B------:R-:W-:Y:S01]  /*3cb0*/  IMAD R44, R44, UR4, RZ ;  /* 0x000000042c2c7c24 */ /* 0x000fe2000f8e02ff */
[----:B------:R-:W-:Y:S01]  /*3cc0*/  LEA R12, P2, R45, R60, 0x1 ;  /* 0x0000003c2d0c7211 */ /* 0x000fe200078408ff */
[----:B------:R1:W-:Y:S01]  /*3cd0*/  @P1 STG.E.U16 desc[UR18][R8.64], R15 ;  /* 0x0000000f08001986 */ /* 0x0003e2000c101512 */
[----:B------:R-:W-:-:S02]  /*3ce0*/  PRMT R18, R10, 0x7632, R18 ;  /* 0x000076320a127816 */ /* 0x000fc40000000012 */
[C---:B------:R-:W-:Y:S02]  /*3cf0*/  LEA R10, P5, R44.reuse, R60, 0x1 ;  /* 0x0000003c2c0a7211 */ /* 0x040fe400078a08ff */
[C---:B------:R-:W-:Y:S01]  /*3d00*/  ISETP.LT.AND P1, PT, R39.reuse, UR7, !P0 ;  /* 0x0000000727007c0c */ /* 0x040fe2000c721270 */
[----:B------:R-:W-:Y:S01]  /*3d10*/  IMAD R39, R39, UR4, RZ ;  /* 0x0000000427277c24 */ /* 0x000fe2000f8e02ff */
[-C--:B0-----:R-:W-:Y:S02]  /*3d20*/  LEA.HI.X.SX32 R13, R45, R62.reuse, 0x1, P2 ;  /* 0x0000003e2d0d7211 */ /* 0x081fe400010f0eff */
[----:B------:R-:W-:Y:S02]  /*3d30*/  PRMT R19, R11, 0x7632, R19 ;  /* 0x000076320b137816 */ /* 0x000fe40000000013 */
[C---:B------:R-:W-:Y:S01]  /*3d40*/  ISETP.LT.AND P2, PT, R27.reuse, UR7, !P0 ;  /* 0x000000071b007c0c */ /* 0x040fe2000c741270 */
[----:B------:R-:W-:Y:S01]  /*3d50*/  IMAD R27, R27, UR4, RZ ;  /* 0x000000041b1b7c24 */ /* 0x000fe2000f8e02ff */
[----:B------:R-:W-:Y:S01]  /*3d60*/  LEA.HI.X.SX32 R11, R44, R62, 0x1, P5 ;  /* 0x0000003e2c0b7211 */ /* 0x000fe200028f0eff */
[----:B------:R0:W-:Y:S01]  /*3d70*/  @P4 STG.E.U16 desc[UR18][R12.64], R18 ;  /* 0x000000120c004986 */ /* 0x0001e2000c101512 */
[----:B------:R-:W-:-:S02]  /*3d80*/  LEA R2, P6, R39, R60, 0x1 ;  /* 0x0000003c27027211 */ /* 0x000fc400078c08ff */
[----:B-1----:R-:W-:Y:S01]  /*3d90*/  LEA R8, P4, R27, R60, 0x1 ;  /* 0x0000003c1b087211 */ /* 0x002fe200078808ff */
[----:B------:R-:W-:Y:S01]  /*3da0*/  @P3 STG.E.U16 desc[UR18][R10.64], R19 ;  /* 0x000000130a003986 */ /* 0x000fe2000c101512 */
[C---:B------:R-:W-:Y:S01]  /*3db0*/  ISETP.LT.AND P3, PT, R26.reuse, UR7, !P0 ;  /* 0x000000071a007c0c */ /* 0x040fe2000c761270 */
[----:B------:R-:W-:Y:S01]  /*3dc0*/  IMAD R26, R26, UR4, RZ ;  /* 0x000000041a1a7c24 */ /* 0x000fe2000f8e02ff */
[-C--:B------:R-:W-:Y:S02]  /*3dd0*/  LEA.HI.X.SX32 R3, R39, R62.reuse, 0x1, P6 ;  /* 0x0000003e27037211 */ /* 0x080fe400030f0eff */
[----:B------:R-:W-:Y:S02]  /*3de0*/  LEA.HI.X.SX32 R9, R27, R62, 0x1, P4 ;  /* 0x0000003e1b097211 */ /* 0x000fe400020f0eff */
[----:B------:R-:W-:Y:S01]  /*3df0*/  LEA R14, P4, R26, R60, 0x1 ;  /* 0x0000003c1a0e7211 */ /* 0x000fe200078808ff */
[----:B--2---:R1:W-:Y:S01]  /*3e00*/  @P1 STG.E.U16 desc[UR18][R2.64], R4 ;  /* 0x0000000402001986 */ /* 0x0043e2000c101512 */
[C---:B------:R-:W-:Y:S01]  /*3e10*/  ISETP.LT.AND P1, PT, R24.reuse, UR7, !P0 ;  /* 0x0000000718007c0c */ /* 0x040fe2000c721270 */
[----:B------:R-:W-:Y:S01]  /*3e20*/  IMAD R24, R24, UR4, RZ ;  /* 0x0000000418187c24 */ /* 0x000fe2000f8e02ff */
[----:B------:R-:W-:Y:S01]  /*3e30*/  LEA.HI.X.SX32 R15, R26, R62, 0x1, P4 ;  /* 0x0000003e1a0f7211 */ /* 0x000fe200020f0eff */
[----:B------:R2:W-:Y:S01]  /*3e40*/  @P2 STG.E.U16 desc[UR18][R8.64], R5 ;  /* 0x0000000508002986 */ /* 0x0005e2000c101512 */
[C---:B------:R-:W-:Y:S01]  /*3e50*/  ISETP.LT.AND P2, PT, R25.reuse, UR7, !P0 ;  /* 0x0000000719007c0c */ /* 0x040fe2000c741270 */
[----:B------:R-:W-:Y:S01]  /*3e60*/  IMAD R25, R25, UR4, RZ ;  /* 0x0000000419197c24 */ /* 0x000fe2000f8e02ff */
[C---:B------:R-:W-:Y:S01]  /*3e70*/  ISETP.LT.AND P4, PT, R38.reuse, UR7, !P0 ;  /* 0x0000000726007c0c */ /* 0x040fe2000c781270 */
[----:B------:R3:W-:Y:S01]  /*3e80*/  @P3 STG.E.U16 desc[UR18][R14.64], R6 ;  /* 0x000000060e003986 */ /* 0x0007e2000c101512 */
[----:B------:R-:W-:-:S02]  /*3e90*/  IMAD R38, R38, UR4, RZ ;  /* 0x0000000426267c24 */ /* 0x000fc4000f8e02ff */
[----:B0-----:R-:W-:Y:S01]  /*3ea0*/  IMAD R13, R0, UR4, RZ ;  /* 0x00000004000d7c24 */ /* 0x001fe2000f8e02ff */
[CC--:B-1----:R-:W-:Y:S02]  /*3eb0*/  LEA R2, P5, R25.reuse, R60.reuse, 0x1 ;  /* 0x0000003c19027211 */ /* 0x0c2fe400078a08ff */
[-C--:B------:R-:W-:Y:S02]  /*3ec0*/  LEA R10, P6, R38, R60.reuse, 0x1 ;  /* 0x0000003c260a7211 */ /* 0x080fe400078c08ff */
[----:B--2---:R-:W-:Y:S02]  /*3ed0*/  LEA R8, P3, R24, R60, 0x1 ;  /* 0x0000003c18087211 */ /* 0x004fe400078608ff */
[-C--:B------:R-:W-:Y:S02]  /*3ee0*/  LEA.HI.X.SX32 R3, R25, R62.reuse, 0x1, P5 ;  /* 0x0000003e19037211 */ /* 0x080fe400028f0eff */
[----:B------:R-:W-:Y:S01]  /*3ef0*/  PRMT R5, R4, 0x7632, R5 ;  /* 0x0000763204057816 */ /* 0x000fe20000000005 */
[----:B---3--:R-:W-:Y:S01]  /*3f00*/  IMAD R14, R59, UR4, RZ ;  /* 0x000000043b0e7c24 */ /* 0x008fe2000f8e02ff */
[----:B------:R-:W-:Y:S01]  /*3f10*/  LEA.HI.X.SX32 R9, R24, R62, 0x1, P3 ;  /* 0x0000003e18097211 */ /* 0x000fe200018f0eff */
[----:B------:R0:W-:Y:S01]  /*3f20*/  @P2 STG.E.U16 desc[UR18][R2.64], R7 ;  /* 0x0000000702002986 */ /* 0x0001e2000c101512 */
[----:B------:R-:W-:-:S02]  /*3f30*/  PRMT R12, R5, 0x7632, R12 ;  /* 0x00007632050c7816 */ /* 0x000fc4000000000c */
        /* <DEDUP_REMOVED lines=13> */
[----:B-1----:R-:W-:Y:S02]  /*4010*/  PRMT R9, R6, 0x7632, R9 ;  /* 0x0000763206097816 */ /* 0x002fe40000000009 */
[----:B------:R-:W-:Y:S01]  /*4020*/  LEA.HI.X.SX32 R5, R37, R62, 0x1, P6 ;  /* 0x0000003e25057211 */ /* 0x000fe200030f0eff */
[----:B--2---:R-:W-:Y:S01]  /*4030*/  IMAD R11, R22, UR4, RZ ;  /* 0x00000004160b7c24 */ /* 0x004fe2000f8e02ff */
[----:B------:R-:W-:Y:S02]  /*4040*/  LEA R6, P6, R31, R60, 0x1 ;  /* 0x0000003c1f067211 */ /* 0x000fe400078c08ff */
[----:B------:R-:W-:Y:S01]  /*4050*/  LEA.HI.X.SX32 R3, R36, R62, 0x1, P5 ;  /* 0x0000003e24037211 */ /* 0x000fe200028f0eff */
[----:B------:R0:W-:Y:S01]  /*4060*/  @P1 STG.E.U16 desc[UR18][R4.64], R9 ;  /* 0x0000000904001986 */ /* 0x0001e2000c101512 */
[----:B------:R-:W-:Y:S02]  /*4070*/  LEA R8, P5, R30, R60, 0x1 ;  /* 0x0000003c1e087211 */ /* 0x000fe400078a08ff */
[----:B------:R-:W-:-:S02]  /*4080*/  PRMT R10, R7, 0x7632, R10 ;  /* 0x00007632070a7816 */ /* 0x000fc4000000000a */
[----:B------:R-:W-:-:S03]  /*4090*/  LEA.HI.X.SX32 R7, R31, R62, 0x1, P6 ;  /* 0x0000003e1f077211 */ /* 0x000fc600030f0eff */
[----:B------:R1:W-:Y:S01]  /*40a0*/  @P3 STG.E.U16 desc[UR18][R2.64], R10 ;  /* 0x0000000a02003986 */ /* 0x0003e2000c101512 */
[C---:B------:R-:W-:Y:S01]  /*40b0*/  ISETP.LT.AND P3, PT, R23.reuse, UR7, !P0 ;  /* 0x0000000717007c0c */ /* 0x040fe2000c761270 */
[----:B------:R-:W-:Y:S01]  /*40c0*/  IMAD R23, R23, UR4, RZ ;  /* 0x0000000417177c24 */ /* 0x000fe2000f8e02ff */
[----:B0-----:R-:W-:Y:S01]  /*40d0*/  LEA.HI.X.SX32 R9, R30, R62, 0x1, P5 ;  /* 0x0000003e1e097211 */ /* 0x001fe200028f0eff */
[----:B-----5:R0:W-:Y:S01]  /*40e0*/  @P2 STG.E.U16 desc[UR18][R6.64], R76 ;  /* 0x0000004c06002986 */ /* 0x0201e2000c101512 */
[C---:B------:R-:W-:Y:S01]  /*40f0*/  ISETP.LT.AND P5, PT, R29.reuse, UR7, !P0 ;  /* 0x000000071d007c0c */ /* 0x040fe2000c7a1270 */
[----:B------:R-:W-:Y:S02]  /*4100*/  IMAD R29, R29, UR4, RZ ;  /* 0x000000041d1d7c24 */ /* 0x000fe4000f8e02ff */
[----:B------:R2:W-:Y:S01]  /*4110*/  @P4 STG.E.U16 desc[UR18][R8.64], R77 ;  /* 0x0000004d08004986 */ /* 0x0005e2000c101512 */
[C---:B------:R-:W-:Y:S01]  /*4120*/  ISETP.LT.AND P4, PT, R28.reuse, UR7, !P0 ;  /* 0x000000071c007c0c */ /* 0x040fe2000c781270 */
[----:B------:R-:W-:Y:S01]  /*4130*/  IMAD R28, R28, UR4, RZ ;  /* 0x000000041c1c7c24 */ /* 0x000fe2000f8e02ff */
[----:B-1----:R-:W-:-:S04]  /*4140*/  LEA R2, P6, R29, R60, 0x1 ;  /* 0x0000003c1d027211 */ /* 0x002fc800078c08ff */
[C---:B------:R-:W-:Y:S02]  /*4150*/  LEA R4, P1, R28.reuse, R60, 0x1 ;  /* 0x0000003c1c047211 */ /* 0x040fe400078208ff */
[----:B------:R-:W-:Y:S02]  /*4160*/  LEA.HI.X.SX32 R3, R29, R62, 0x1, P6 ;  /* 0x0000003e1d037211 */ /* 0x000fe400030f0eff */
[-C--:B0-----:R-:W-:Y:S02]  /*4170*/  LEA R6, P2, R23, R60.reuse, 0x1 ;  /* 0x0000003c17067211 */ /* 0x081fe400078408ff */
[----:B--2---:R-:W-:Y:S01]  /*4180*/  LEA R8, P6, R11, R60, 0x1 ;  /* 0x0000003c0b087211 */ /* 0x004fe200078c08ff */
[----:B------:R0:W-:Y:S01]  /*4190*/  @P5 STG.E.U16 desc[UR18][R2.64], R78 ;  /* 0x0000004e02005986 */ /* 0x0001e2000c101512 */
[----:B------:R-:W-:Y:S02]  /*41a0*/  LEA.HI.X.SX32 R5, R28, R62, 0x1, P1 ;  /* 0x0000003e1c057211 */ /* 0x000fe400008f0eff */
[----:B------:R-:W-:-:S02]  /*41b0*/  LEA R10, P1, R13, R60, 0x1 ;  /* 0x0000003c0d0a7211 */ /* 0x000fc400078208ff */
[-C--:B------:R-:W-:Y:S01]  /*41c0*/  LEA.HI.X.SX32 R7, R23, R62.reuse, 0x1, P2 ;  /* 0x0000003e17077211 */ /* 0x080fe200010f0eff */
[----:B------:R1:W-:Y:S01]  /*41d0*/  @P4 STG.E.U16 desc[UR18][R4.64], R79 ;  /* 0x0000004f04004986 */ /* 0x0003e2000c101512 */
[-C--:B------:R-:W-:Y:S02]  /*41e0*/  LEA.HI.X.SX32 R9, R11, R62.reuse, 0x1, P6 ;  /* 0x0000003e0b097211 */ /* 0x080fe400030f0eff */
[----:B------:R-:W-:Y:S02]  /*41f0*/  ISETP.LT.AND P2, PT, R22, UR7, !P0 ;  /* 0x0000000716007c0c */ /* 0x000fe4000c741270 */
[----:B------:R-:W-:Y:S02]  /*4200*/  LEA.HI.X.SX32 R11, R13, R62, 0x1, P1 ;  /* 0x0000003e0d0b7211 */ /* 0x000fe400008f0eff */
[----:B------:R-:W-:Y:S02]  /*4210*/  ISETP.LT.AND P1, PT, R0, UR7, !P0 ;  /* 0x0000000700007c0c */ /* 0x000fe4000c721270 */
[----:B------:R-:W-:-:S02]  /*4220*/  ISETP.LT.AND P0, PT, R59, UR7, !P0 ;  /* 0x000000073b007c0c */ /* 0x000fc4000c701270 */
[----:B0-----:R-:W-:Y:S02]  /*4230*/  PRMT R3, R76, 0x7632, R3 ;  /* 0x000076324c037816 */ /* 0x001fe40000000003 */
[----:B------:R-:W-:Y:S02]  /*4240*/  PRMT R77, R77, 0x7632, R77 ;  /* 0x000076324d4d7816 */ /* 0x000fe4000000004d */
[----:B-1----:R-:W-:Y:S01]  /*4250*/  PRMT R5, R78, 0x7632, R5 ;  /* 0x000076324e057816 */ /* 0x002fe20000000005 */
[----:B------:R0:W-:Y:S01]  /*4260*/  @P3 STG.E.U16 desc[UR18][R6.64], R3 ;  /* 0x0000000306003986 */ /* 0x0001e2000c101512 */
[----:B------:R-:W-:-:S03]  /*4270*/  LEA R12, P6, R14, R60, 0x1 ;  /* 0x0000003c0e0c7211 */ /* 0x000fc600078c08ff */
[----:B------:R0:W-:Y:S01]  /*4280*/  @P2 STG.E.U16 desc[UR18][R8.64], R77 ;  /* 0x0000004d08002986 */ /* 0x0001e2000c101512 */
[----:B------:R-:W-:-:S03]  /*4290*/  LEA.HI.X.SX32 R13, R14, R62, 0x1, P6 ;  /* 0x0000003e0e0d7211 */ /* 0x000fc600030f0eff */
[----:B------:R0:W-:Y:S01]  /*42a0*/  @P1 STG.E.U16 desc[UR18][R10.64], R5 ;  /* 0x000000050a001986 */ /* 0x0001e2000c101512 */
[----:B------:R-:W-:Y:S05]  /*42b0*/  @!P0 EXIT ;  /* 0x000000000000894d */ /* 0x000fea0003800000 */
[----:B0-----:R-:W-:-:S05]  /*42c0*/  PRMT R6, R79, 0x7632, R6 ;  /* 0x000076324f067816 */ /* 0x001fca0000000006 */
[----:B------:R-:W-:Y:S01]  /*42d0*/  STG.E.U16 desc[UR18][R12.64], R6 ;  /* 0x000000060c007986 */ /* 0x000fe2000c101512 */
[----:B------:R-:W-:Y:S05]  /*42e0*/  EXIT ;  /* 0x000000000000794d */ /* 0x000fea0003800000 */
.L_x_2:
[----:B------:R-:W-:-:S00]  /*42f0*/  BRA `(.L_x_2) ;  /* 0xfffffffc00fc7947 */ /* 0x000fc0000383ffff */
[----:B------:R-:W-:-:S00]  /*4300*/  NOP ;  /* 0x0000000000007918 */ /* 0x000fc00000000000 */
[----:B------:R-:W-:-:S00]  /*4310*/  NOP ;  /* 0x0000000000007918 */ /* 0x000fc00000000000 */
[----:B------:R-:W-:-:S00]  /*4320*/  NOP ;  /* 0x0000000000007918 */ /* 0x000fc00000000000 */
[----:B------:R-:W-:-:S00]  /*4330*/  NOP ;  /* 0x0000000000007918 */ /* 0x000fc00000000000 */
[----:B------:R-:W-:-:S00]  /*4340*/  NOP ;  /* 0x0000000000007918 */ /* 0x000fc00000000000 */
[----:B------:R-:W-:-:S00]  /*4350*/  NOP ;  /* 0x0000000000007918 */ /* 0x000fc00000000000 */
[----:B------:R-:W-:-:S00]  /*4360*/  NOP ;  /* 0x0000000000007918 */ /* 0x000fc00000000000 */
[----:B------:R-:W-:-:S00]  /*4370*/  NOP ;  /* 0x0000000000007918 */ /* 0x000fc00000000000 */
.L_x_3:


//--------------------- .nv.shared.matmul_kernel  --------------------------
	.section	.nv.shared.matmul_kernel,"aw",@nobits
	.sectionflags	@""
	.align	16
	.zero		1024


//--------------------- .nv.shared.reserved.0     --------------------------
	.section	.nv.shared.reserved.0,"aw",@nobits
	.weak		__nv_reservedSMEM_offset_0_alias
	.size		__nv_reservedSMEM_offset_0_alias, 0, 0
	.other		__nv_reservedSMEM_offset_0_alias,@"STO_CUDA_RESERVED_SHARED STV_DEFAULT"
__nv_reservedSMEM_offset_0_alias:
	.zero		0


//--------------------- .nv.constant0.matmul_kernel --------------------------
	.section	.nv.constant0.matmul_kernel,"a",@progbits
	.sectionflags	@""
	.align	4
.nv.constant0.matmul_kernel:
	.zero		608


//--------------------- SYMBOLS --------------------------

	.type		.nv.reservedSmem.offset0,@object
	.size		.nv.reservedSmem.offset0,0x4
